def attn_fwd(
    Q,
    K,
    V,
    Out,
    Lse,
    sm_scale,
    stride_qz,
    stride_qh,
    stride_qm,
    stride_qk,
    stride_kz,
    stride_kh,
    stride_kn,
    stride_kk,
    stride_vz,
    stride_vh,
    stride_vn,
    stride_vk,
    stride_oz,
    stride_oh,
    stride_om,
    stride_ok,
    seqlen_q,
    seqlen_k,
    BLOCK_M: tl.constexpr,
    BLOCK_N: tl.constexpr,
    HEAD_DIM: tl.constexpr,
    CAUSAL: tl.constexpr,
):
    start_m = tl.program_id(0)
    off_hz = tl.program_id(1)
    q_off = off_hz * stride_qh
    k_off = off_hz * stride_kh
    v_off = off_hz * stride_vh
    offs_m = start_m * BLOCK_M + tl.arange(0, BLOCK_M)
    offs_d = tl.arange(0, HEAD_DIM)
    offs_n = tl.arange(0, BLOCK_N)
    q_ptrs = Q + q_off + offs_m[:, None] * stride_qm + offs_d[None, :] * stride_qk
    k_ptrs = K + k_off + offs_d[:, None] * stride_kk + offs_n[None, :] * stride_kn
    v_ptrs = V + v_off + offs_n[:, None] * stride_vn + offs_d[None, :] * stride_vk
    m_i = tl.full([BLOCK_M], float("-inf"), dtype=tl.float32)
    l_i = tl.zeros([BLOCK_M], dtype=tl.float32) + 1.0
    acc = tl.zeros([BLOCK_M, HEAD_DIM], dtype=tl.float32)
    q = tl.load(q_ptrs)
    acc, l_i, m_i = _attn_fwd_inner(
        acc,
        l_i,
        m_i,
        q,
        k_ptrs,
        v_ptrs,
        sm_scale,
        stride_kn,
        stride_vn,
        start_m,
        seqlen_k,
        BLOCK_M,
        BLOCK_N,
        HEAD_DIM,
        CAUSAL,
    )
    acc = acc / l_i[:, None]
    lse = m_i + tl.math.log2(l_i) / 1.4426950408889634
    o_ptrs = (
        Out
        + off_hz * stride_oh
        + offs_m[:, None] * stride_om
        + offs_d[None, :] * stride_ok
    )
    tl.store(o_ptrs, acc.to(Out.dtype.element_ty))
    tl.store(Lse + off_hz * seqlen_q + offs_m, lse)

# config = {"BLOCK_M": 256, "BLOCK_N": 64, "HEAD_DIM": 32, "arch": "sm_100", "causal": false, "dtype": "bf16", "num_stages": 2, "num_warps": 8}
# arch = sm_100


// ===== COMPILED SASS (sm_100a) =====

	.target	sm_100a

	.elftype	@"ET_EXEC"


//--------------------- .note.nv.tkinfo           --------------------------
	.section	.note.nv.tkinfo,"",@"SHT_NOTE"
	.sectionflags	@"SHF_NOTE_NV_TKINFO"
	.tkinfo
        /*0018*/ 	.word	0x00000081
        /*0030*/ 	.string	""
        /*0030*/ 	.string	"ptxas-blackwell"
        /*0030*/ 	.string	"Cuda compilation tools, release 12.9, V12.9.86"
        /*0030*/ 	.string	"Build cuda_12.9.r12.9/compiler.36037853_0"
        /*0030*/ 	.string	"-v  -suppress-debug-info  -lineinfo  -arch sm_100a "



//--------------------- .note.nv.cuver            --------------------------
	.section	.note.nv.cuver,"",@"SHT_NOTE"
	.sectionflags	@"SHF_NOTE_NV_CUVER"
        /*0018*/ 	.short	0x0001
        /*001a*/ 	.short	0x0064
        /*001c*/ 	.short	0x0001
        /*001e*/ 	.short	0x0000
        /*0020*/ 	.short	0x0001
        /*0022*/ 	.short	0x0000


//--------------------- .nv.info                  --------------------------
	.section	.nv.info,"",@"SHT_CUDA_INFO"
	.align	4


	//----- nvinfo : EIATTR_REGCOUNT
	.align		4
        /*0000*/ 	.byte	0x04, 0x2f
        /*0002*/ 	.short	(.L_5 - .L_4)
	.align		4
.L_4:
        /*0004*/ 	.word	index@(attn_fwd)
        /*0008*/ 	.word	0x00000082


	//----- nvinfo : EIATTR_FRAME_SIZE
	.align		4
.L_5:
        /*000c*/ 	.byte	0x04, 0x11
        /*000e*/ 	.short	(.L_7 - .L_6)
	.align		4
.L_6:
        /*0010*/ 	.word	index@($__internal_2_$__cuda_sm10x_tcgen05_guardrail_trap_unallocated_columns_being_dealloced)
        /*0014*/ 	.word	0x00000000


	//----- nvinfo : EIATTR_FRAME_SIZE
	.align		4
.L_7:
        /*0018*/ 	.byte	0x04, 0x11
        /*001a*/ 	.short	(.L_9 - .L_8)
	.align		4
.L_8:
        /*001c*/ 	.word	index@($__internal_1_$__cuda_sm10x_tcgen05_guardrail_trap_phase_invalid_during_alloc)
        /*0020*/ 	.word	0x00000000


	//----- nvinfo : EIATTR_FRAME_SIZE
	.align		4
.L_9:
        /*0024*/ 	.byte	0x04, 0x11
        /*0026*/ 	.short	(.L_11 - .L_10)
	.align		4
.L_10:
        /*0028*/ 	.word	index@($__internal_0_$__cuda_sm10x_tcgen05_guardrail_trap_col_being_dealloced_not_returned_by_alloc)
        /*002c*/ 	.word	0x00000000


	//----- nvinfo : EIATTR_FRAME_SIZE
	.align		4
.L_11:
        /*0030*/ 	.byte	0x04, 0x11
        /*0032*/ 	.short	(.L_13 - .L_12)
	.align		4
.L_12:
        /*0034*/ 	.word	index@(attn_fwd)
        /*0038*/ 	.word	0x00000000


	//----- nvinfo : EIATTR_MIN_STACK_SIZE
	.align		4
.L_13:
        /*003c*/ 	.byte	0x04, 0x12
        /*003e*/ 	.short	(.L_15 - .L_14)
	.align		4
.L_14:
        /*0040*/ 	.word	index@(attn_fwd)
        /*0044*/ 	.word	0x00000000
.L_15:


//--------------------- .nv.info.attn_fwd         --------------------------
	.section	.nv.info.attn_fwd,"",@"SHT_CUDA_INFO"
	.sectionflags	@""
	.align	4


	//----- nvinfo : EIATTR_CUDA_API_VERSION
	.align		4
        /*0000*/ 	.byte	0x04, 0x37
        /*0002*/ 	.short	(.L_17 - .L_16)
.L_16:
        /*0004*/ 	.word	0x00000081


	//----- nvinfo : EIATTR_KPARAM_INFO
	.align		4
.L_17:
        /*0008*/ 	.byte	0x04, 0x17
        /*000a*/ 	.short	(.L_19 - .L_18)
.L_18:
        /*000c*/ 	.word	0x00000000
        /*0010*/ 	.short	0x0019
        /*0012*/ 	.short	0x0080
        /*0014*/ 	.byte	0x00, 0xf4, 0x21, 0x00


	//----- nvinfo : EIATTR_KPARAM_INFO
	.align		4
.L_19:
        /*0018*/ 	.byte	0x04, 0x17
        /*001a*/ 	.short	(.L_21 - .L_20)
.L_20:
        /*001c*/ 	.word	0x00000000
        /*0020*/ 	.short	0x0018
        /*0022*/ 	.short	0x0078
        /*0024*/ 	.byte	0x00, 0xf4, 0x21, 0x00


	//----- nvinfo : EIATTR_KPARAM_INFO
	.align		4
.L_21:
        /*0028*/ 	.byte	0x04, 0x17
        /*002a*/ 	.short	(.L_23 - .L_22)
.L_22:
        /*002c*/ 	.word	0x00000000
        /*0030*/ 	.short	0x0017
        /*0032*/ 	.short	0x0070
        /*0034*/ 	.byte	0x00, 0xf0, 0x11, 0x00


	//----- nvinfo : EIATTR_KPARAM_INFO
	.align		4
.L_23:
        /*0038*/ 	.byte	0x04, 0x17
        /*003a*/ 	.short	(.L_25 - .L_24)
.L_24:
        /*003c*/ 	.word	0x00000000
        /*0040*/ 	.short	0x0016
        /*0042*/ 	.short	0x006c
        /*0044*/ 	.byte	0x00, 0xf0, 0x11, 0x00


	//----- nvinfo : EIATTR_KPARAM_INFO
	.align		4
.L_25:
        /*0048*/ 	.byte	0x04, 0x17
        /*004a*/ 	.short	(.L_27 - .L_26)
.L_26:
        /*004c*/ 	.word	0x00000000
        /*0050*/ 	.short	0x0015
        /*0052*/ 	.short	0x0068
        /*0054*/ 	.byte	0x00, 0xf0, 0x11, 0x00


	//----- nvinfo : EIATTR_KPARAM_INFO
	.align		4
.L_27:
        /*0058*/ 	.byte	0x04, 0x17
        /*005a*/ 	.short	(.L_29 - .L_28)
.L_28:
        /*005c*/ 	.word	0x00000000
        /*0060*/ 	.short	0x0014
        /*0062*/ 	.short	0x0064
        /*0064*/ 	.byte	0x00, 0xf0, 0x11, 0x00


	//----- nvinfo : EIATTR_KPARAM_INFO
	.align		4
.L_29:
        /*0068*/ 	.byte	0x04, 0x17
        /*006a*/ 	.short	(.L_31 - .L_30)
.L_30:
        /*006c*/ 	.word	0x00000000
        /*0070*/ 	.short	0x0013
        /*0072*/ 	.short	0x0060
        /*0074*/ 	.byte	0x00, 0xf0, 0x11, 0x00


	//----- nvinfo : EIATTR_KPARAM_INFO
	.align		4
.L_31:
        /*0078*/ 	.byte	0x04, 0x17
        /*007a*/ 	.short	(.L_33 - .L_32)
.L_32:
        /*007c*/ 	.word	0x00000000
        /*0080*/ 	.short	0x0012
        /*0082*/ 	.short	0x005c
        /*0084*/ 	.byte	0x00, 0xf0, 0x11, 0x00


	//----- nvinfo : EIATTR_KPARAM_INFO
	.align		4
.L_33:
        /*0088*/ 	.byte	0x04, 0x17
        /*008a*/ 	.short	(.L_35 - .L_34)
.L_34:
        /*008c*/ 	.word	0x00000000
        /*0090*/ 	.short	0x0011
        /*0092*/ 	.short	0x0058
        /*0094*/ 	.byte	0x00, 0xf0, 0x11, 0x00


	//----- nvinfo : EIATTR_KPARAM_INFO
	.align		4
.L_35:
        /*0098*/ 	.byte	0x04, 0x17
        /*009a*/ 	.short	(.L_37 - .L_36)
.L_36:
        /*009c*/ 	.word	0x00000000
        /*00a0*/ 	.short	0x0010
        /*00a2*/ 	.short	0x0054
        /*00a4*/ 	.byte	0x00, 0xf0, 0x11, 0x00


	//----- nvinfo : EIATTR_KPARAM_INFO
	.align		4
.L_37:
        /*00a8*/ 	.byte	0x04, 0x17
        /*00aa*/ 	.short	(.L_39 - .L_38)
.L_38:
        /*00ac*/ 	.word	0x00000000
        /*00b0*/ 	.short	0x000f
        /*00b2*/ 	.short	0x0050
        /*00b4*/ 	.byte	0x00, 0xf0, 0x11, 0x00


	//----- nvinfo : EIATTR_KPARAM_INFO
	.align		4
.L_39:
        /*00b8*/ 	.byte	0x04, 0x17
        /*00ba*/ 	.short	(.L_41 - .L_40)
.L_40:
        /*00bc*/ 	.word	0x00000000
        /*00c0*/ 	.short	0x000e
        /*00c2*/ 	.short	0x004c
        /*00c4*/ 	.byte	0x00, 0xf0, 0x11, 0x00


	//----- nvinfo : EIATTR_KPARAM_INFO
	.align		4
.L_41:
        /*00c8*/ 	.byte	0x04, 0x17
        /*00ca*/ 	.short	(.L_43 - .L_42)
.L_42:
        /*00cc*/ 	.word	0x00000000
        /*00d0*/ 	.short	0x000d
        /*00d2*/ 	.short	0x0048
        /*00d4*/ 	.byte	0x00, 0xf0, 0x11, 0x00


	//----- nvinfo : EIATTR_KPARAM_INFO
	.align		4
.L_43:
        /*00d8*/ 	.byte	0x04, 0x17
        /*00da*/ 	.short	(.L_45 - .L_44)
.L_44:
        /*00dc*/ 	.word	0x00000000
        /*00e0*/ 	.short	0x000c
        /*00e2*/ 	.short	0x0044
        /*00e4*/ 	.byte	0x00, 0xf0, 0x11, 0x00


	//----- nvinfo : EIATTR_KPARAM_INFO
	.align		4
.L_45:
        /*00e8*/ 	.byte	0x04, 0x17
        /*00ea*/ 	.short	(.L_47 - .L_46)
.L_46:
        /*00ec*/ 	.word	0x00000000
        /*00f0*/ 	.short	0x000b
        /*00f2*/ 	.short	0x0040
        /*00f4*/ 	.byte	0x00, 0xf0, 0x11, 0x00


	//----- nvinfo : EIATTR_KPARAM_INFO
	.align		4
.L_47:
        /*00f8*/ 	.byte	0x04, 0x17
        /*00fa*/ 	.short	(.L_49 - .L_48)
.L_48:
        /*00fc*/ 	.word	0x00000000
        /*0100*/ 	.short	0x000a
        /*0102*/ 	.short	0x003c
        /*0104*/ 	.byte	0x00, 0xf0, 0x11, 0x00


	//----- nvinfo : EIATTR_KPARAM_INFO
	.align		4
.L_49:
        /*0108*/ 	.byte	0x04, 0x17
        /*010a*/ 	.short	(.L_51 - .L_50)
.L_50:
        /*010c*/ 	.word	0x00000000
        /*0110*/ 	.short	0x0009
        /*0112*/ 	.short	0x0038
        /*0114*/ 	.byte	0x00, 0xf0, 0x11, 0x00


	//----- nvinfo : EIATTR_KPARAM_INFO
	.align		4
.L_51:
        /*0118*/ 	.byte	0x04, 0x17
        /*011a*/ 	.short	(.L_53 - .L_52)
.L_52:
        /*011c*/ 	.word	0x00000000
        /*0120*/ 	.short	0x0008
        /*0122*/ 	.short	0x0034
        /*0124*/ 	.byte	0x00, 0xf0, 0x11, 0x00


	//----- nvinfo : EIATTR_KPARAM_INFO
	.align		4
.L_53:
        /*0128*/ 	.byte	0x04, 0x17
        /*012a*/ 	.short	(.L_55 - .L_54)
.L_54:
        /*012c*/ 	.word	0x00000000
        /*0130*/ 	.short	0x0007
        /*0132*/ 	.short	0x0030
        /*0134*/ 	.byte	0x00, 0xf0, 0x11, 0x00


	//----- nvinfo : EIATTR_KPARAM_INFO
	.align		4
.L_55:
        /*0138*/ 	.byte	0x04, 0x17
        /*013a*/ 	.short	(.L_57 - .L_56)
.L_56:
        /*013c*/ 	.word	0x00000000
        /*0140*/ 	.short	0x0006
        /*0142*/ 	.short	0x002c
        /*0144*/ 	.byte	0x00, 0xf0, 0x11, 0x00


	//----- nvinfo : EIATTR_KPARAM_INFO
	.align		4
.L_57:
        /*0148*/ 	.byte	0x04, 0x17
        /*014a*/ 	.short	(.L_59 - .L_58)
.L_58:
        /*014c*/ 	.word	0x00000000
        /*0150*/ 	.short	0x0005
        /*0152*/ 	.short	0x0028
        /*0154*/ 	.byte	0x00, 0xf0, 0x11, 0x00


	//----- nvinfo : EIATTR_KPARAM_INFO
	.align		4
.L_59:
        /*0158*/ 	.byte	0x04, 0x17
        /*015a*/ 	.short	(.L_61 - .L_60)
.L_60:
        /*015c*/ 	.word	0x00000000
        /*0160*/ 	.short	0x0004
        /*0162*/ 	.short	0x0020
        /*0164*/ 	.byte	0x00, 0xf4, 0x21, 0x00


	//----- nvinfo : EIATTR_KPARAM_INFO
	.align		4
.L_61:
        /*0168*/ 	.byte	0x04, 0x17
        /*016a*/ 	.short	(.L_63 - .L_62)
.L_62:
        /*016c*/ 	.word	0x00000000
        /*0170*/ 	.short	0x0003
        /*0172*/ 	.short	0x0018
        /*0174*/ 	.byte	0x00, 0xf4, 0x21, 0x00


	//----- nvinfo : EIATTR_KPARAM_INFO
	.align		4
.L_63:
        /*0178*/ 	.byte	0x04, 0x17
        /*017a*/ 	.short	(.L_65 - .L_64)
.L_64:
        /*017c*/ 	.word	0x00000000
        /*0180*/ 	.short	0x0002
        /*0182*/ 	.short	0x0010
        /*0184*/ 	.byte	0x00, 0xf4, 0x21, 0x00


	//----- nvinfo : EIATTR_KPARAM_INFO
	.align		4
.L_65:
        /*0188*/ 	.byte	0x04, 0x17
        /*018a*/ 	.short	(.L_67 - .L_66)
.L_66:
        /*018c*/ 	.word	0x00000000
        /*0190*/ 	.short	0x0001
        /*0192*/ 	.short	0x0008
        /*0194*/ 	.byte	0x00, 0xf4, 0x21, 0x00


	//----- nvinfo : EIATTR_KPARAM_INFO
	.align		4
.L_67:
        /*0198*/ 	.byte	0x04, 0x17
        /*019a*/ 	.short	(.L_69 - .L_68)
.L_68:
        /*019c*/ 	.word	0x00000000
        /*01a0*/ 	.short	0x0000
        /*01a2*/ 	.short	0x0000
        /*01a4*/ 	.byte	0x00, 0xf4, 0x21, 0x00


	//----- nvinfo : EIATTR_AT_ENTRY_FRAGMENTS
	.align		4
.L_69:
        /*01a8*/ 	.byte	0x04, 0x4f
        /*01aa*/ 	.short	(.L_71 - .L_70)


	//   ....[0]....
.L_70:
        /*01ac*/ 	.word	0x00000004


	//----- nvinfo : EIATTR_RESERVED_SMEM_USED
	.align		4
.L_71:
        /*01b0*/ 	.byte	0x01, 0x41
	.zero		2


	//----- nvinfo : EIATTR_SPARSE_MMA_MASK
	.align		4
        /*01b4*/ 	.byte	0x03, 0x50
        /*01b6*/ 	.short	0x0000


	//----- nvinfo : EIATTR_TCGEN05_1CTA_USED
	.align		4
        /*01b8*/ 	.byte	0x01, 0x51
	.zero		2


	//----- nvinfo : EIATTR_MAXREG_COUNT
	.align		4
        /*01bc*/ 	.byte	0x03, 0x1b
        /*01be*/ 	.short	0x00ff


	//----- nvinfo : EIATTR_NUM_BARRIERS
	.align		4
        /*01c0*/ 	.byte	0x02, 0x4c
        /*01c2*/ 	.byte	0x01
	.zero		1


	//----- nvinfo : EIATTR_INT_WARP_WIDE_INSTR_OFFSETS
	.align		4
        /*01c4*/ 	.byte	0x04, 0x31
        /*01c6*/ 	.short	(.L_73 - .L_72)


	//   ....[0]....
.L_72:
        /*01c8*/ 	.word	0x000011d0


	//   ....[1]....
        /*01cc*/ 	.word	0x000011f0


	//   ....[2]....
        /*01d0*/ 	.word	0x00001580


	//   ....[3]....
        /*01d4*/ 	.word	0x00001650


	//   ....[4]....
        /*01d8*/ 	.word	0x00004000


	//   ....[5]....
        /*01dc*/ 	.word	0x00007950


	//   ....[6]....
        /*01e0*/ 	.word	0x000079a0


	//----- nvinfo : EIATTR_COOP_GROUP_MASK_REGIDS
	.align		4
.L_73:
        /*01e4*/ 	.byte	0x04, 0x29
        /*01e6*/ 	.short	(.L_75 - .L_74)


	//   ....[0]....
.L_74:
        /*01e8*/ 	.word	0xffffffff


	//   ....[1]....
        /*01ec*/ 	.word	0xffffffff


	//   ....[2]....
        /*01f0*/ 	.word	0xffffffff


	//   ....[3]....
        /*01f4*/ 	.word	0xffffffff


	//----- nvinfo : EIATTR_COOP_GROUP_INSTR_OFFSETS
	.align		4
.L_75:
        /*01f8*/ 	.byte	0x04, 0x28
        /*01fa*/ 	.short	(.L_77 - .L_76)


	//   ....[0]....
.L_76:
        /*01fc*/ 	.word	0x00000050


	//   ....[1]....
        /*0200*/ 	.word	0x00000310


	//   ....[2]....
        /*0204*/ 	.word	0x000077e0


	//   ....[3]....
        /*0208*/ 	.word	0x00007a50


	//----- nvinfo : EIATTR_VRC_CTA_INIT_COUNT
	.align		4
.L_77:
        /*020c*/ 	.byte	0x02, 0x4a
        /*020e*/ 	.byte	0x80
	.zero		1


	//----- nvinfo : EIATTR_MBARRIER_INSTR_OFFSETS
	.align		4
        /*0210*/ 	.byte	0x04, 0x39
        /*0212*/ 	.short	(.L_79 - .L_78)


	//   ....[0]....
.L_78:
        /*0214*/ 	.word	0x000014b0
        /*0218*/ 	.word	0x000000ff
        /*021c*/ 	.word	0x00000000
        /*0220*/ 	.short	0x0100
        /*0222*/ 	.byte	0x0f
	.zero		1


	//   ....[1]....
        /*0224*/ 	.word	0x00001640
        /*0228*/ 	.word	0x000000ff
        /*022c*/ 	.word	0x00007008
        /*0230*/ 	.short	0x0100
        /*0232*/ 	.byte	0x0b
	.zero		1


	//   ....[2]....
        /*0234*/ 	.word	0x00001710
        /*0238*/ 	.word	0x000000ff
        /*023c*/ 	.word	0x00005000
        /*0240*/ 	.short	0x0100
        /*0242*/ 	.byte	0x0b
	.zero		1


	//   ....[3]....
        /*0244*/ 	.word	0x00001990
        /*0248*/ 	.word	0x000000ff
        /*024c*/ 	.word	0x00005000
        /*0250*/ 	.short	0x010a
        /*0252*/ 	.byte	0x0b
	.zero		1


	//   ....[4]....
        /*0254*/ 	.word	0x00001a70
        /*0258*/ 	.word	0x000000ff
        /*025c*/ 	.word	0x00005000
        /*0260*/ 	.short	0x0108
        /*0262*/ 	.byte	0x0b
	.zero		1


	//   ....[5]....
        /*0264*/ 	.word	0x000040c0
        /*0268*/ 	.word	0x000000ff
        /*026c*/ 	.word	0x00007010
        /*0270*/ 	.short	0x0100
        /*0272*/ 	.byte	0x0b
	.zero		1


	//   ....[6]....
        /*0274*/ 	.word	0x00004240
        /*0278*/ 	.word	0x000000ff
        /*027c*/ 	.word	0x00007010
        /*0280*/ 	.short	0x010a
        /*0282*/ 	.byte	0x0b
	.zero		1


	//   ....[7]....
        /*0284*/ 	.word	0x000042a0
        /*0288*/ 	.word	0x000000ff
        /*028c*/ 	.word	0x00007010
        /*0290*/ 	.short	0x0108
        /*0292*/ 	.byte	0x0b
	.zero		1


	//   ....[8]....
        /*0294*/ 	.word	0x00004310
        /*0298*/ 	.word	0x000000ff
        /*029c*/ 	.word	0x00000000
        /*02a0*/ 	.short	0x010a
        /*02a2*/ 	.byte	0x0f
	.zero		1


	//   ....[9]....
        /*02a4*/ 	.word	0x00006400
        /*02a8*/ 	.word	0x000000ff
        /*02ac*/ 	.word	0x00000000
        /*02b0*/ 	.short	0x010a
        /*02b2*/ 	.byte	0x0f
	.zero		1


	//   ....[10]....
        /*02b4*/ 	.word	0x00006560
        /*02b8*/ 	.word	0x000000ff
        /*02bc*/ 	.word	0x00007000
        /*02c0*/ 	.short	0x0108
        /*02c2*/ 	.byte	0x0b
	.zero		1


	//   ....[11]....
        /*02c4*/ 	.word	0x00006620
        /*02c8*/ 	.word	0x000000ff
        /*02cc*/ 	.word	0x00007008
        /*02d0*/ 	.short	0x0108
        /*02d2*/ 	.byte	0x0b
	.zero		1


	//   ....[12]....
        /*02d4*/ 	.word	0x00007a70
        /*02d8*/ 	.word	0x000000ff
        /*02dc*/ 	.word	0x00005000
        /*02e0*/ 	.short	0x010a
        /*02e2*/ 	.byte	0x0b
	.zero		1


	//   ....[13]....
        /*02e4*/ 	.word	0x00007aa0
        /*02e8*/ 	.word	0x000000ff
        /*02ec*/ 	.word	0x00007010
        /*02f0*/ 	.short	0x010a
        /*02f2*/ 	.byte	0x0b
	.zero		1


	//   ....[14]....
        /*02f4*/ 	.word	0x00007ad0
        /*02f8*/ 	.word	0x000000ff
        /*02fc*/ 	.word	0x00000000
        /*0300*/ 	.short	0x010a
        /*0302*/ 	.byte	0x0f
	.zero		1


	//   ....[15]....
        /*0304*/ 	.word	0x00007b00
        /*0308*/ 	.word	0x000000ff
        /*030c*/ 	.word	0x00000000
        /*0310*/ 	.short	0x010a
        /*0312*/ 	.byte	0x0f
	.zero		1


	//----- nvinfo : EIATTR_NUM_MBARRIERS
	.align		4
.L_79:
        /*0314*/ 	.byte	0x03, 0x38
        /*0316*/ 	.short	0xffff


	//----- nvinfo : EIATTR_EXIT_INSTR_OFFSETS
	.align		4
        /*0318*/ 	.byte	0x04, 0x1c
        /*031a*/ 	.short	(.L_81 - .L_80)


	//   ....[0]....
.L_80:
        /*031c*/ 	.word	0x00007a60


	//----- nvinfo : EIATTR_REQNTID
	.align		4
.L_81:
        /*0320*/ 	.byte	0x04, 0x10
        /*0322*/ 	.short	(.L_83 - .L_82)
.L_82:
        /*0324*/ 	.word	0x00000100
        /*0328*/ 	.word	0x00000001
        /*032c*/ 	.word	0x00000001


	//----- nvinfo : EIATTR_CRS_STACK_SIZE
	.align		4
.L_83:
        /*0330*/ 	.byte	0x04, 0x1e
        /*0332*/ 	.short	(.L_85 - .L_84)
.L_84:
        /*0334*/ 	.word	0x00000000


	//----- nvinfo : EIATTR_CBANK_PARAM_SIZE
	.align		4
.L_85:
        /*0338*/ 	.byte	0x03, 0x19
        /*033a*/ 	.short	0x0088


	//----- nvinfo : EIATTR_PARAM_CBANK
	.align		4
        /*033c*/ 	.byte	0x04, 0x0a
        /*033e*/ 	.short	(.L_87 - .L_86)
	.align		4
.L_86:
        /*0340*/ 	.word	index@(.nv.constant0.attn_fwd)
        /*0344*/ 	.short	0x0380
        /*0346*/ 	.short	0x0088


	//----- nvinfo : EIATTR_SW_WAR
	.align		4
.L_87:
        /*0348*/ 	.byte	0x04, 0x36
        /*034a*/ 	.short	(.L_89 - .L_88)
.L_88:
        /*034c*/ 	.word	0x00000008
.L_89:


//--------------------- .nv.compat                --------------------------
	.section	.nv.compat,"",@"SHT_CUDA_COMPAT_INFO"
	.align	4
        /*0000*/ 	.byte	0x02, 0x02, 0x02, 0x00, 0x02, 0x05, 0x05, 0x00, 0x02, 0x03, 0x00, 0x00, 0x02, 0x06, 0x01, 0x00


//--------------------- .nv.callgraph             --------------------------
	.section	.nv.callgraph,"",@"SHT_CUDA_CALLGRAPH"
	.align	4
	.sectionentsize	8
	.align		4
        /*0000*/ 	.word	0x00000000
	.align		4
        /*0004*/ 	.word	0xffffffff
	.align		4
        /*0008*/ 	.word	0x00000000
	.align		4
        /*000c*/ 	.word	0xfffffffe
	.align		4
        /*0010*/ 	.word	0x00000000
	.align		4
        /*0014*/ 	.word	0xfffffffd
	.align		4
        /*0018*/ 	.word	0x00000000
	.align		4
        /*001c*/ 	.word	0xfffffffc


//--------------------- .nv.constant4             --------------------------
	.section	.nv.constant4,"a",@progbits
	.align	8
	.align		8
.nv.constant4:
        /*0000*/ 	.dword	_$_str


//--------------------- .text.attn_fwd            --------------------------
	.section	.text.attn_fwd,"ax",@progbits
	.align	128
        .global         attn_fwd
        .type           attn_fwd,@function
        .size           attn_fwd,(.L_x_28 - attn_fwd)
        .other          attn_fwd,@"STO_CUDA_ENTRY STV_DEFAULT"
attn_fwd:
.text.attn_fwd:
[----:B------:R-:W0:Y:S01]  /*0000*/  LDC R1, c[0x0][0x37c] ;  /* 0x0000df00ff017b82 */ /* 0x000e220000000800 */
[----:B------:R-:W1:Y:S02]  /*0010*/  S2R R68, SR_TID.X ;  /* 0x0000000000447919 */ /* 0x000e640000002100 */
[----:B-1----:R-:W-:-:S13]  /*0020*/  ISETP.GE.U32.AND P0, PT, R68, 0x20, PT ;  /* 0x000000204400780c */ /* 0x002fda0003f06070 */
[----:B------:R-:W-:Y:S05]  /*0030*/  @P0 BRA `(.L_x_0) ;  /* 0x0000000000b80947 */ /* 0x000fea0003800000 */
[----:B------:R-:W1:Y:S01]  /*0040*/  S2UR UR6, SR_CgaCtaId ;  /* 0x00000000000679c3 */ /* 0x000e620000008800 */
[----:B------:R-:W-:Y:S01]  /*0050*/  NOP ;  /* 0x0000000000007918 */ /* 0x000fe20000000000 */
[----:B------:R-:W-:Y:S02]  /*0060*/  UMOV UR4, 0x40 ;  /* 0x0000004000047882 */ /* 0x000fe40000000000 */
[----:B-1----:R-:W-:-:S09]  /*0070*/  ULEA UR4, UR6, UR4, 0x18 ;  /* 0x0000000406047291 */ /* 0x002fd2000f8ec0ff */
[----:B------:R-:W1:Y:S01]  /*0080*/  LDS.U8 R0, [UR4] ;  /* 0x00000004ff007984 */ /* 0x000e620008000000 */
[----:B------:R-:W-:Y:S02]  /*0090*/  UMOV UR4, 0x400 ;  /* 0x0000040000047882 */ /* 0x000fe40000000000 */
[----:B------:R-:W-:Y:S01]  /*00a0*/  ULEA UR4, UR6, UR4, 0x18 ;  /* 0x0000000406047291 */ /* 0x000fe2000f8ec0ff */
[----:B-1----:R-:W-:-:S13]  /*00b0*/  ISETP.NE.AND P1, PT, R0, RZ, PT ;  /* 0x000000ff0000720c */ /* 0x002fda0003f25270 */
[----:B------:R-:W-:Y:S05]  /*00c0*/  @P1 BRA `(.L_x_1) ;  /* 0x00000000007c1947 */ /* 0x000fea0003800000 */
[----:B------:R-:W-:-:S13]  /*00d0*/  ELECT P1, URZ, PT ;  /* 0x0000000000ff782f */ /* 0x000fda0003820000 */
[----:B------:R-:W-:Y:S05]  /*00e0*/  @!P1 BRA `(.L_x_2) ;  /* 0x0000000000849947 */ /* 0x000fea0003800000 */
[----:B------:R-:W-:Y:S01]  /*00f0*/  UMOV UR5, 0x8 ;  /* 0x0000000800057882 */ /* 0x000fe20000000000 */
[----:B------:R-:W-:Y:S01]  /*0100*/  HFMA2 R4, -RZ, RZ, 0, 5.9604644775390625e-08 ;  /* 0x00000001ff047431 */ /* 0x000fe200000001ff */
[----:B------:R-:W-:-:S03]  /*0110*/  MOV R5, 0xff ;  /* 0x000000ff00057802 */ /* 0x000fc60000000f00 */
[----:B------:R-:W-:Y:S04]  /*0120*/  DEPBAR.LE SB1, 0x36 ;  /* 0x00009d800000791a */ /* 0x000fe80000000000 */
[----:B------:R-:W1:Y:S02]  /*0130*/  UTCATOMSWS.FIND_AND_SET.ALIGN UP0, UR5, UR5 ;  /* 0x00000005000575e3 */ /* 0x000e640008000800 */
[----:B-1----:R-:W-:-:S04]  /*0140*/  PLOP3.LUT P1, PT, PT, PT, UP0, 0x80, 0x8 ;  /* 0x000000000008781c */ /* 0x002fc80003f2f008 */
[----:B------:R-:W-:-:S04]  /*0150*/  SEL R0, RZ, 0xffffffff, !P1 ;  /* 0xffffffffff007807 */ /* 0x000fc80004800000 */
[----:B------:R-:W-:Y:S02]  /*0160*/  ISETP.NE.AND P1, PT, R0, RZ, PT ;  /* 0x000000ff0000720c */ /* 0x000fe40003f25270 */
[----:B------:R-:W-:-:S11]  /*0170*/  MOV R0, UR5 ;  /* 0x0000000500007c02 */ /* 0x000fd60008000f00 */
[----:B------:R-:W-:Y:S05]  /*0180*/  @P1 BRA `(.L_x_3) ;  /* 0x0000000000241947 */ /* 0x000fea0003800000 */
.L_x_4:
[----:B------:R-:W-:Y:S05]  /*0190*/  NANOSLEEP 0x64 ;  /* 0x000000640000795d */ /* 0x000fea0003800000 */
[----:B------:R-:W-:-:S05]  /*01a0*/  UMOV UR5, 0x8 ;  /* 0x0000000800057882 */ /* 0x000fca0000000000 */
[----:B------:R-:W-:Y:S04]  /*01b0*/  DEPBAR.LE SB1, 0x36 ;  /* 0x00009d800000791a */ /* 0x000fe80000000000 */
[----:B------:R-:W1:Y:S02]  /*01c0*/  UTCATOMSWS.FIND_AND_SET.ALIGN UP0, UR5, UR5 ;  /* 0x00000005000575e3 */ /* 0x000e640008000800 */
[----:B-1----:R-:W-:-:S04]  /*01d0*/  PLOP3.LUT P1, PT, PT, PT, UP0, 0x80, 0x8 ;  /* 0x000000000008781c */ /* 0x002fc80003f2f008 */
[----:B------:R-:W-:-:S04]  /*01e0*/  SEL R0, RZ, 0xffffffff, !P1 ;  /* 0xffffffffff007807 */ /* 0x000fc80004800000 */
[----:B------:R-:W-:Y:S02]  /*01f0*/  ISETP.NE.AND P1, PT, R0, RZ, PT ;  /* 0x000000ff0000720c */ /* 0x000fe40003f25270 */
[----:B------:R-:W-:-:S11]  /*0200*/  MOV R0, UR5 ;  /* 0x0000000500007c02 */ /* 0x000fd60008000f00 */
[----:B------:R-:W-:Y:S05]  /*0210*/  @!P1 BRA `(.L_x_4) ;  /* 0xfffffffc00dc9947 */ /* 0x000fea000383ffff */
.L_x_3:
[----:B------:R-:W-:Y:S01]  /*0220*/  IADD3 R3, PT, PT, R0, 0x10, RZ ;  /* 0x0000001000037810 */ /* 0x000fe20007ffe0ff */
[----:B------:R-:W-:Y:S01]  /*0230*/  UMOV UR5, 0x50 ;  /* 0x0000005000057882 */ /* 0x000fe20000000000 */
[----:B------:R-:W-:Y:S01]  /*0240*/  SHF.L.U32 R2, R5, R0, RZ ;  /* 0x0000000005027219 */ /* 0x000fe200000006ff */
[----:B------:R-:W-:Y:S01]  /*0250*/  ULEA UR5, UR6, UR5, 0x18 ;  /* 0x0000000506057291 */ /* 0x000fe2000f8ec0ff */
[----:B------:R-:W-:Y:S02]  /*0260*/  SHF.L.U32 R3, R4, R3, RZ ;  /* 0x0000000304037219 */ /* 0x000fe400000006ff */
[----:B------:R-:W-:Y:S02]  /*0270*/  SHF.L.U32 R0, R0, 0x5, RZ ;  /* 0x0000000500007819 */ /* 0x000fe400000006ff */
[----:B------:R-:W-:-:S05]  /*0280*/  LOP3.LUT R2, R3, R2, RZ, 0xfc, !PT ;  /* 0x0000000203027212 */ /* 0x000fca00078efcff */
[----:B------:R1:W-:Y:S04]  /*0290*/  ATOMS.OR RZ, [UR5], R2 ;  /* 0x00000002ffff798c */ /* 0x0003e8000b000005 */
[----:B------:R1:W-:Y:S01]  /*02a0*/  STS [UR4], R0 ;  /* 0x00000000ff007988 */ /* 0x0003e20008000804 */
[----:B------:R-:W-:Y:S05]  /*02b0*/  BRA `(.L_x_2) ;  /* 0x0000000000107947 */ /* 0x000fea0003800000 */
.L_x_1:
[----:B------:R-:W-:Y:S02]  /*02c0*/  MOV R0, 0xffffffff ;  /* 0xffffffff00007802 */ /* 0x000fe40000000f00 */
[----:B------:R-:W-:-:S03]  /*02d0*/  MOV R2, 0x300 ;  /* 0x0000030000027802 */ /* 0x000fc60000000f00 */
[----:B------:R1:W-:Y:S04]  /*02e0*/  STS [UR4], R0 ;  /* 0x00000000ff007988 */ /* 0x0003e80008000804 */
[----:B01----:R-:W-:Y:S05]  /*02f0*/  CALL.REL.NOINC `($__internal_1_$__cuda_sm10x_tcgen05_guardrail_trap_phase_invalid_during_alloc) ;  /* 0x0000007800187944 */ /* 0x003fea0003c00000 */
.L_x_2:
[----:B------:R-:W-:Y:S05]  /*0300*/  WARPSYNC.ALL ;  /* 0x0000000000007948 */ /* 0x000fea0003800000 */
[----:B------:R-:W-:Y:S01]  /*0310*/  NOP ;  /* 0x0000000000007918 */ /* 0x000fe20000000000 */
.L_x_0:
[----:B------:R-:W2:Y:S01]  /*0320*/  S2R R3, SR_CTAID.X ;  /* 0x0000000000037919 */ /* 0x000ea20000002500 */
[----:B------:R-:W3:Y:S01]  /*0330*/  S2UR UR10, SR_CTAID.Y ;  /* 0x00000000000a79c3 */ /* 0x000ee20000002600 */
[----:B------:R-:W3:Y:S01]  /*0340*/  LDCU.64 UR4, c[0x0][0x3b0] ;  /* 0x00007600ff0477ac */ /* 0x000ee20008000a00 */
[----:B------:R-:W-:Y:S01]  /*0350*/  LOP3.LUT R10, R68, 0xff, RZ, 0xc0, !PT ;  /* 0x000000ff440a7812 */ /* 0x000fe200078ec0ff */
[----:B------:R-:W-:Y:S01]  /*0360*/  UMOV UR11, 0x400 ;  /* 0x00000400000b7882 */ /* 0x000fe20000000000 */
[----:B------:R-:W4:Y:S04]  /*0370*/  LDCU.64 UR30, c[0x0][0x358] ;  /* 0x00006b00ff1e77ac */ /* 0x000f280008000a00 */
[----:B------:R-:W1:Y:S08]  /*0380*/  S2UR UR6, SR_CgaCtaId ;  /* 0x00000000000679c3 */ /* 0x000e700000008800 */
[----:B------:R-:W0:Y:S08]  /*0390*/  LDC.64 R4, c[0x0][0x380] ;  /* 0x0000e000ff047b82 */ /* 0x000e300000000a00 */
[----:B------:R-:W4:Y:S01]  /*03a0*/  LDC R73, c[0x0][0x3b8] ;  /* 0x0000ee00ff497b82 */ /* 0x000f220000000800 */
[----:B---3--:R-:W-:-:S04]  /*03b0*/  UIMAD UR4, UR10, UR4, URZ ;  /* 0x000000040a0472a4 */ /* 0x008fc8000f8e02ff */
[----:B------:R-:W-:Y:S01]  /*03c0*/  USHF.L.U32 UR7, UR4, 0x1, URZ ;  /* 0x0000000104077899 */ /* 0x000fe200080006ff */
[----:B-12---:R-:W-:Y:S01]  /*03d0*/  LEA R0, R3, R10, 0x8 ;  /* 0x0000000a03007211 */ /* 0x006fe200078e40ff */
[----:B------:R-:W-:Y:S01]  /*03e0*/  ULEA UR11, UR6, UR11, 0x18 ;  /* 0x0000000b060b7291 */ /* 0x000fe2000f8ec0ff */
[----:B------:R-:W-:Y:S03]  /*03f0*/  BAR.SYNC.DEFER_BLOCKING 0x0 ;  /* 0x0000000000007b1d */ /* 0x000fe60000010000 */
[----:B------:R-:W-:Y:S01]  /*0400*/  IMAD R2, R0, UR5, RZ ;  /* 0x0000000500027c24 */ /* 0x000fe2000f8e02ff */
[----:B------:R-:W-:-:S04]  /*0410*/  UIMAD.WIDE UR4, UR4, 0x2, URZ ;  /* 0x00000002040478a5 */ /* 0x000fc8000f8e02ff */
[C---:B------:R-:W-:Y:S01]  /*0420*/  SHF.L.U32 R37, R2.reuse, 0x1, RZ ;  /* 0x0000000102257819 */ /* 0x040fe200000006ff */
[----:B------:R-:W-:-:S03]  /*0430*/  IMAD.HI R2, R2, 0x2, RZ ;  /* 0x0000000202027827 */ /* 0x000fc600078e02ff */
[----:B0-----:R-:W-:Y:S01]  /*0440*/  IADD3 R36, P1, P2, R37, UR7, R4 ;  /* 0x0000000725247c10 */ /* 0x001fe2000fa3e004 */
[----:B----4-:R-:W-:-:S03]  /*0450*/  IMAD R9, R73, 0x6, RZ ;  /* 0x0000000649097824 */ /* 0x010fc600078e02ff */
[----:B------:R-:W-:Y:S01]  /*0460*/  IADD3.X R37, PT, PT, R2, UR5, R5, P1, P2 ;  /* 0x0000000502257c10 */ /* 0x000fe20008fe4405 */
[C---:B------:R-:W-:Y:S01]  /*0470*/  IMAD R21, R73.reuse, 0xc, RZ ;  /* 0x0000000c49157824 */ /* 0x040fe200078e02ff */
[C---:B------:R-:W-:Y:S01]  /*0480*/  LEA R5, R73.reuse, R73, 0x1 ;  /* 0x0000004949057211 */ /* 0x040fe200078e08ff */
[----:B------:R-:W-:Y:S01]  /*0490*/  IMAD R25, R73, 0x18, RZ ;  /* 0x0000001849197824 */ /* 0x000fe200078e02ff */
[-C--:B------:R-:W-:Y:S01]  /*04a0*/  IADD3 R38, P6, PT, R9, R36.reuse, RZ ;  /* 0x0000002409267210 */ /* 0x080fe20007fde0ff */
[----:B------:R-:W-:Y:S01]  /*04b0*/  IMAD R33, R73, 0x30, RZ ;  /* 0x0000003049217824 */ /* 0x000fe200078e02ff */
[-C--:B------:R-:W-:Y:S01]  /*04c0*/  IADD3 R32, P5, PT, R21, R36.reuse, RZ ;  /* 0x0000002415207210 */ /* 0x080fe20007fbe0ff */
[----:B------:R-:W-:Y:S01]  /*04d0*/  IMAD R35, R73, 0xa, RZ ;  /* 0x0000000a49237824 */ /* 0x000fe200078e02ff */
[----:B------:R-:W0:Y:S01]  /*04e0*/  LDS R66, [UR11] ;  /* 0x0000000bff427984 */ /* 0x000e220008000800 */
[----:B------:R-:W-:Y:S01]  /*04f0*/  LEA.HI.X.SX32 R39, R5, R37, 0x1, P6 ;  /* 0x0000002505277211 */ /* 0x000fe200030f0eff */
[C---:B------:R-:W-:Y:S01]  /*0500*/  IMAD R19, R73.reuse, 0x22, RZ ;  /* 0x0000002249137824 */ /* 0x040fe200078e02ff */
[----:B------:R-:W-:Y:S01]  /*0510*/  SHF.L.U32 R3, R73, 0x1, RZ ;  /* 0x0000000149037819 */ /* 0x000fe200000006ff */
[----:B------:R-:W-:Y:S01]  /*0520*/  BAR.SYNC.DEFER_BLOCKING 0x0 ;  /* 0x0000000000007b1d */ /* 0x000fe20000010000 */
[----:B------:R-:W-:-:S02]  /*0530*/  IADD3 R20, P6, PT, R25, R36, RZ ;  /* 0x0000002419147210 */ /* 0x000fc40007fde0ff */
[-C--:B------:R-:W-:Y:S02]  /*0540*/  IADD3 R8, P4, PT, R33, R36.reuse, RZ ;  /* 0x0000002421087210 */ /* 0x080fe40007f9e0ff */
[-C--:B------:R-:W-:Y:S01]  /*0550*/  LEA.HI.X.SX32 R33, R9, R37.reuse, 0x1, P5 ;  /* 0x0000002509217211 */ /* 0x080fe200028f0eff */
[C---:B------:R-:W-:Y:S01]  /*0560*/  IMAD R27, R73.reuse, 0x24, RZ ;  /* 0x00000024491b7824 */ /* 0x040fe200078e02ff */
[C---:B------:R-:W-:Y:S01]  /*0570*/  SHF.L.U32 R23, R73.reuse, 0x4, RZ ;  /* 0x0000000449177819 */ /* 0x040fe200000006ff */
[C---:B------:R-:W-:Y:S01]  /*0580*/  IMAD R29, R73.reuse, 0x26, RZ ;  /* 0x00000026491d7824 */ /* 0x040fe200078e02ff */
[CC--:B------:R-:W-:Y:S01]  /*0590*/  LEA R22, P5, R73.reuse, R36.reuse, 0x5 ;  /* 0x0000002449167211 */ /* 0x0c0fe200078a28ff */
[----:B------:R-:W-:Y:S01]  /*05a0*/  IMAD R45, R73, 0xe, RZ ;  /* 0x0000000e492d7824 */ /* 0x000fe200078e02ff */
[-C--:B------:R-:W-:Y:S01]  /*05b0*/  LEA.HI.X.SX32 R21, R21, R37.reuse, 0x1, P6 ;  /* 0x0000002515157211 */ /* 0x080fe200030f0eff */
[----:B------:R-:W-:Y:S01]  /*05c0*/  IMAD R51, R73, 0x12, RZ ;  /* 0x0000001249337824 */ /* 0x000fe200078e02ff */
[-C--:B------:R-:W-:Y:S01]  /*05d0*/  IADD3 R24, P6, PT, R3, R36.reuse, RZ ;  /* 0x0000002403187210 */ /* 0x080fe20007fde0ff */
[C---:B------:R-:W-:Y:S01]  /*05e0*/  IMAD R55, R73.reuse, 0x14, RZ ;  /* 0x0000001449377824 */ /* 0x040fe200078e02ff */
[C---:B------:R-:W-:Y:S01]  /*05f0*/  SHF.L.U32 R17, R73.reuse, 0x3, RZ ;  /* 0x0000000349117819 */ /* 0x040fe200000006ff */
[C---:B------:R-:W-:Y:S01]  /*0600*/  IMAD R59, R73.reuse, 0x16, RZ ;  /* 0x00000016493b7824 */ /* 0x040fe200078e02ff */
[C---:B------:R-:W-:Y:S01]  /*0610*/  LEA R18, P1, R73.reuse, R36, 0x4 ;  /* 0x0000002449127211 */ /* 0x040fe200078220ff */
[----:B------:R-:W-:Y:S01]  /*0620*/  IMAD R65, R73, 0x1a, RZ ;  /* 0x0000001a49417824 */ /* 0x000fe200078e02ff */
[----:B------:R-:W-:-:S02]  /*0630*/  LEA.HI.X.SX32 R23, R23, R37, 0x1, P5 ;  /* 0x0000002517177211 */ /* 0x000fc400028f0eff */
[C---:B------:R-:W-:Y:S01]  /*0640*/  LEA R49, R73.reuse, R73, 0x4 ;  /* 0x0000004949317211 */ /* 0x040fe200078e20ff */
[C---:B------:R-:W-:Y:S01]  /*0650*/  IMAD R69, R73.reuse, 0x1c, RZ ;  /* 0x0000001c49457824 */ /* 0x040fe200078e02ff */
[CC--:B------:R-:W-:Y:S01]  /*0660*/  LEA R26, P5, R73.reuse, R36.reuse, 0x2 ;  /* 0x00000024491a7211 */ /* 0x0c0fe200078a10ff */
[----:B------:R-:W-:Y:S01]  /*0670*/  IMAD R41, R73, 0xb, RZ ;  /* 0x0000000b49297824 */ /* 0x000fe200078e02ff */
[-C--:B------:R-:W-:Y:S01]  /*0680*/  LEA.HI.X.SX32 R9, R25, R37.reuse, 0x1, P4 ;  /* 0x0000002519097211 */ /* 0x080fe200020f0eff */
[C---:B------:R-:W-:Y:S01]  /*0690*/  IMAD R81, R73.reuse, 0x2e, RZ ;  /* 0x0000002e49517824 */ /* 0x040fe200078e02ff */
[C---:B------:R-:W-:Y:S01]  /*06a0*/  SHF.L.U32 R7, R73.reuse, 0x2, RZ ;  /* 0x0000000249077819 */ /* 0x040fe200000006ff */
[C---:B------:R-:W-:Y:S01]  /*06b0*/  IMAD R43, R73.reuse, 0xd, RZ ;  /* 0x0000000d492b7824 */ /* 0x040fe200078e02ff */
[CC--:B------:R-:W-:Y:S01]  /*06c0*/  LEA R28, P4, R73.reuse, R36.reuse, 0x3 ;  /* 0x00000024491c7211 */ /* 0x0c0fe200078818ff */
[C---:B------:R-:W-:Y:S01]  /*06d0*/  IMAD R53, R73.reuse, 0x13, RZ ;  /* 0x0000001349357824 */ /* 0x040fe200078e02ff */
[C---:B------:R-:W-:Y:S01]  /*06e0*/  LEA.HI.X.SX32 R25, R73.reuse, R37, 0x1, P6 ;  /* 0x0000002549197211 */ /* 0x040fe200030f0eff */
[C---:B------:R-:W-:Y:S01]  /*06f0*/  IMAD R77, R73.reuse, 0x2a, RZ ;  /* 0x0000002a494d7824 */ /* 0x040fe200078e02ff */
[C---:B------:R-:W-:Y:S01]  /*0700*/  LEA R13, R73.reuse, R73, 0x2 ;  /* 0x00000049490d7211 */ /* 0x040fe200078e10ff */
[----:B------:R-:W-:Y:S01]  /*0710*/  IMAD R61, R73, 0x17, RZ ;  /* 0x00000017493d7824 */ /* 0x000fe200078e02ff */
[-C--:B------:R-:W-:Y:S01]  /*0720*/  IADD3 R2, P3, PT, R19, R36.reuse, RZ ;  /* 0x0000002413027210 */ /* 0x080fe20007f7e0ff */
[----:B------:R-:W-:Y:S01]  /*0730*/  IMAD R85, R73, 0x34, RZ ;  /* 0x0000003449557824 */ /* 0x000fe200078e02ff */
[-C--:B------:R-:W-:Y:S01]  /*0740*/  IADD3 R12, P6, PT, R35, R36.reuse, RZ ;  /* 0x00000024230c7210 */ /* 0x080fe20007fde0ff */
[----:B------:R-:W5:Y:S01]  /*0750*/  LDG.E.U16 R8, desc[UR30][R8.64] ;  /* 0x0000001e08087981 */ /* 0x000f62000c1e1500 */
[-C--:B------:R-:W-:Y:S01]  /*0760*/  IADD3 R4, P2, PT, R27, R36.reuse, RZ ;  /* 0x000000241b047210 */ /* 0x080fe20007f5e0ff */
[----:B------:R-:W-:Y:S01]  /*0770*/  IMAD R93, R73, 0x3c, RZ ;  /* 0x0000003c495d7824 */ /* 0x000fe200078e02ff */
[-C--:B------:R-:W-:Y:S01]  /*0780*/  LEA.HI.X.SX32 R19, R17, R37.reuse, 0x1, P1 ;  /* 0x0000002511137211 */ /* 0x080fe200008f0eff */
[----:B------:R-:W-:Y:S01]  /*0790*/  IMAD R57, R73, 0x15, RZ ;  /* 0x0000001549397824 */ /* 0x000fe200078e02ff */
[-C--:B------:R-:W-:Y:S01]  /*07a0*/  IADD3 R6, P1, PT, R29, R36.reuse, RZ ;  /* 0x000000241d067210 */ /* 0x080fe20007f3e0ff */
[----:B------:R-:W-:Y:S01]  /*07b0*/  IMAD R71, R73, 0x1e, RZ ;  /* 0x0000001e49477824 */ /* 0x000fe200078e02ff */
[----:B------:R-:W-:Y:S01]  /*07c0*/  LEA.HI.X.SX32 R27, R3, R37, 0x1, P5 ;  /* 0x00000025031b7211 */ /* 0x000fe200028f0eff */
[----:B------:R-:W1:Y:S01]  /*07d0*/  LDCU UR4, c[0x0][0x3c8] ;  /* 0x00007900ff0477ac */ /* 0x000e620008000800 */
[C---:B------:R-:W-:Y:S01]  /*07e0*/  LEA R15, R73.reuse, -R73, 0x3 ;  /* 0x80000049490f7211 */ /* 0x040fe200078e18ff */
[----:B------:R-:W-:Y:S01]  /*07f0*/  IMAD R75, R73, 0x28, RZ ;  /* 0x00000028494b7824 */ /* 0x000fe200078e02ff */
[----:B------:R-:W-:Y:S01]  /*0800*/  IADD3 R14, P5, PT, R45, R36, RZ ;  /* 0x000000242d0e7210 */ /* 0x000fe20007fbe0ff */
[----:B------:R-:W5:Y:S01]  /*0810*/  LDG.E.U16 R18, desc[UR30][R18.64] ;  /* 0x0000001e12127981 */ /* 0x000f62000c1e1500 */
[----:B------:R-:W-:-:S02]  /*0820*/  LEA.HI.X.SX32 R29, R7, R37, 0x1, P4 ;  /* 0x00000025071d7211 */ /* 0x000fc400020f0eff */
[C---:B------:R-:W-:Y:S01]  /*0830*/  LEA R31, R73.reuse, R73, 0x3 ;  /* 0x00000049491f7211 */ /* 0x040fe200078e18ff */
[----:B------:R-:W-:Y:S01]  /*0840*/  IMAD R83, R73, 0x32, RZ ;  /* 0x0000003249537824 */ /* 0x000fe200078e02ff */
[-C--:B------:R-:W-:Y:S01]  /*0850*/  IADD3 R16, P4, PT, R51, R36.reuse, RZ ;  /* 0x0000002433107210 */ /* 0x080fe20007f9e0ff */
[----:B------:R-:W-:Y:S01]  /*0860*/  IMAD R79, R73, 0x2c, RZ ;  /* 0x0000002c494f7824 */ /* 0x000fe200078e02ff */
[-C--:B------:R-:W-:Y:S01]  /*0870*/  LEA.HI.X.SX32 R13, R13, R37.reuse, 0x1, P6 ;  /* 0x000000250d0d7211 */ /* 0x080fe200030f0eff */
[----:B------:R-:W-:Y:S01]  /*0880*/  IMAD R63, R73, 0x19, RZ ;  /* 0x00000019493f7824 */ /* 0x000fe200078e02ff */
[-C--:B------:R-:W-:Y:S01]  /*0890*/  IADD3 R30, P6, PT, R55, R36.reuse, RZ ;  /* 0x00000024371e7210 */ /* 0x080fe20007fde0ff */
[----:B------:R-:W-:Y:S01]  /*08a0*/  IMAD R87, R73, 0x36, RZ ;  /* 0x0000003649577824 */ /* 0x000fe200078e02ff */
[-C--:B------:R-:W-:Y:S01]  /*08b0*/  LEA.HI.X.SX32 R15, R15, R37.reuse, 0x1, P5 ;  /* 0x000000250f0f7211 */ /* 0x080fe200028f0eff */
[----:B------:R-:W-:Y:S01]  /*08c0*/  IMAD R89, R73, 0x38, RZ ;  /* 0x0000003849597824 */ /* 0x000fe200078e02ff */
[-C--:B------:R-:W-:Y:S01]  /*08d0*/  LEA.HI.X.SX32 R3, R49, R37.reuse, 0x1, P3 ;  /* 0x0000002531037211 */ /* 0x080fe200018f0eff */
[----:B------:R-:W-:Y:S01]  /*08e0*/  IMAD R91, R73, 0x3a, RZ ;  /* 0x0000003a495b7824 */ /* 0x000fe200078e02ff */
[-C--:B------:R-:W-:Y:S01]  /*08f0*/  IADD3 R34, P5, PT, R59, R36.reuse, RZ ;  /* 0x000000243b227210 */ /* 0x080fe20007fbe0ff */
[----:B------:R-:W-:Y:S01]  /*0900*/  IMAD R95, R73, 0x3e, RZ ;  /* 0x0000003e495f7824 */ /* 0x000fe200078e02ff */
[----:B------:R-:W-:Y:S01]  /*0910*/  LEA.HI.X.SX32 R17, R31, R37, 0x1, P4 ;  /* 0x000000251f117211 */ /* 0x000fe200020f0eff */
[----:B------:R2:W5:Y:S01]  /*0920*/  LDG.E.U16 R9, desc[UR30][R2.64] ;  /* 0x0000001e02097981 */ /* 0x000562000c1e1500 */
[----:B------:R-:W-:-:S02]  /*0930*/  IADD3 R40, P4, PT, R65, R36, RZ ;  /* 0x0000002441287210 */ /* 0x000fc40007f9e0ff */
[-C--:B------:R-:W-:Y:S01]  /*0940*/  LEA.HI.X.SX32 R31, R35, R37.reuse, 0x1, P6 ;  /* 0x00000025231f7211 */ /* 0x080fe200030f0eff */
[----:B------:R-:W-:Y:S01]  /*0950*/  IMAD R67, R73, 0x1b, RZ ;  /* 0x0000001b49437824 */ /* 0x000fe200078e02ff */
[-C--:B------:R-:W-:Y:S01]  /*0960*/  IADD3 R42, P6, PT, R69, R36.reuse, RZ ;  /* 0x00000024452a7210 */ /* 0x080fe20007fde0ff */
[----:B------:R3:W5:Y:S01]  /*0970*/  LDG.E.U16 R17, desc[UR30][R16.64] ;  /* 0x0000001e10117981 */ /* 0x000762000c1e1500 */
[-C--:B------:R-:W-:Y:S02]  /*0980*/  LEA.HI.X.SX32 R35, R41, R37.reuse, 0x1, P5 ;  /* 0x0000002529237211 */ /* 0x080fe400028f0eff */
[----:B------:R-:W-:Y:S01]  /*0990*/  IADD3 R52, P3, PT, R81, R36, RZ ;  /* 0x0000002451347210 */ /* 0x000fe20007f7e0ff */
[----:B--2---:R-:W2:Y:S01]  /*09a0*/  LDC.64 R2, c[0x0][0x3c0] ;  /* 0x0000f000ff027b82 */ /* 0x004ea20000000a00 */
[-C--:B------:R-:W-:Y:S01]  /*09b0*/  LEA.HI.X.SX32 R41, R43, R37.reuse, 0x1, P4 ;  /* 0x000000252b297211 */ /* 0x080fe200020f0eff */
[----:B------:R-:W5:Y:S01]  /*09c0*/  LDG.E.U16 R11, desc[UR30][R36.64] ;  /* 0x0000001e240b7981 */ /* 0x000f62000c1e1500 */
[----:B------:R-:W-:-:S02]  /*09d0*/  LEA.HI.X.SX32 R43, R45, R37, 0x1, P6 ;  /* 0x000000252d2b7211 */ /* 0x000fc400030f0eff */
[-C--:B------:R-:W-:Y:S01]  /*09e0*/  IADD3 R48, P6, PT, R77, R36.reuse, RZ ;  /* 0x000000244d307210 */ /* 0x080fe20007fde0ff */
[----:B------:R-:W5:Y:S01]  /*09f0*/  LDG.E.U16 R20, desc[UR30][R20.64] ;  /* 0x0000001e14147981 */ /* 0x000f62000c1e1500 */
[-C--:B------:R-:W-:Y:S02]  /*0a00*/  LEA.HI.X.SX32 R7, R53, R37.reuse, 0x1, P1 ;  /* 0x0000002535077211 */ /* 0x080fe400008f0eff */
[-C--:B------:R-:W-:Y:S01]  /*0a10*/  IADD3 R56, P1, PT, R85, R36.reuse, RZ ;  /* 0x0000002455387210 */ /* 0x080fe20007f3e0ff */
[----:B------:R-:W5:Y:S01]  /*0a20*/  LDG.E.U16 R14, desc[UR30][R14.64] ;  /* 0x0000001e0e0e7981 */ /* 0x000f62000c1e1500 */
[-C--:B------:R-:W-:Y:S02]  /*0a30*/  LEA.HI.X.SX32 R53, R61, R37.reuse, 0x1, P3 ;  /* 0x000000253d357211 */ /* 0x080fe400018f0eff */
[----:B------:R-:W-:Y:S01]  /*0a40*/  IADD3 R64, P3, PT, R93, R36, RZ ;  /* 0x000000245d407210 */ /* 0x000fe20007f7e0ff */
[----:B------:R-:W5:Y:S01]  /*0a50*/  LDG.E.U16 R31, desc[UR30][R30.64] ;  /* 0x0000001e1e1f7981 */ /* 0x000f62000c1e1500 */
[----:B------:R-:W-:-:S02]  /*0a60*/  LEA.HI.X.SX32 R49, R57, R37, 0x1, P6 ;  /* 0x0000002539317211 */ /* 0x000fc400030f0eff */
[-C--:B------:R-:W-:Y:S01]  /*0a70*/  LEA.HI.X.SX32 R57, R65, R37.reuse, 0x1, P1 ;  /* 0x0000002541397211 */ /* 0x080fe200008f0eff */
[----:B------:R-:W5:Y:S01]  /*0a80*/  LDG.E.U16 R21, desc[UR30][R6.64] ;  /* 0x0000001e06157981 */ /* 0x000f62000c1e1500 */
[CC--:B------:R-:W-:Y:S02]  /*0a90*/  IADD3 R44, P5, PT, R71.reuse, R36.reuse, RZ ;  /* 0x00000024472c7210 */ /* 0x0c0fe40007fbe0ff */
[-C--:B------:R-:W-:Y:S01]  /*0aa0*/  LEA.HI.X.SX32 R65, R71, R37.reuse, 0x1, P3 ;  /* 0x0000002547417211 */ /* 0x080fe200018f0eff */
[----:B------:R-:W5:Y:S01]  /*0ab0*/  LDG.E.U16 R12, desc[UR30][R12.64] ;  /* 0x0000001e0c0c7981 */ /* 0x000f62000c1e1500 */
[----:B------:R-:W4:Y:S01]  /*0ac0*/  LDC.64 R70, c[0x0][0x388] ;  /* 0x0000e200ff467b82 */ /* 0x000f220000000a00 */
[----:B------:R-:W-:Y:S02]  /*0ad0*/  LEA.HI.X.SX32 R5, R51, R37, 0x1, P2 ;  /* 0x0000002533057211 */ /* 0x000fe400010f0eff */
[----:B------:R-:W-:Y:S01]  /*0ae0*/  LEA R47, R73, -R73, 0x4 ;  /* 0x80000049492f7211 */ /* 0x000fe200078e20ff */
[----:B------:R-:W5:Y:S01]  /*0af0*/  LDG.E.U16 R38, desc[UR30][R38.64] ;  /* 0x0000001e26267981 */ /* 0x000f62000c1e1500 */
[----:B------:R-:W-:-:S02]  /*0b00*/  IADD3 R46, P4, PT, R75, R36, RZ ;  /* 0x000000244b2e7210 */ /* 0x000fc40007f9e0ff */
[--C-:B---3--:R-:W-:Y:S01]  /*0b10*/  SHF.R.U32.HI R16, RZ, 0x5, R68.reuse ;  /* 0x00000005ff107819 */ /* 0x108fe20000011644 */
[----:B------:R3:W5:Y:S01]  /*0b20*/  LDG.E.U16 R19, desc[UR30][R4.64] ;  /* 0x0000001e04137981 */ /* 0x000762000c1e1500 */
[-C--:B------:R-:W-:Y:S02]  /*0b30*/  LEA.HI.X.SX32 R45, R47, R37.reuse, 0x1, P5 ;  /* 0x000000252f2d7211 */ /* 0x080fe400028f0eff */
[-C--:B------:R-:W-:Y:S01]  /*0b40*/  IADD3 R54, P2, PT, R83, R36.reuse, RZ ;  /* 0x0000002453367210 */ /* 0x080fe20007f5e0ff */
[----:B--2---:R-:W-:Y:S01]  /*0b50*/  IMAD R2, R2, UR10, RZ ;  /* 0x0000000a02027c24 */ /* 0x004fe2000f8e02ff */
[----:B------:R-:W-:Y:S01]  /*0b60*/  IADD3 R50, P5, PT, R79, R36, RZ ;  /* 0x000000244f327210 */ /* 0x000fe20007fbe0ff */
[----:B------:R2:W5:Y:S01]  /*0b70*/  LDG.E.U16 R32, desc[UR30][R32.64] ;  /* 0x0000001e20207981 */ /* 0x000562000c1e1500 */
[----:B------:R-:W-:Y:S02]  /*0b80*/  LEA.HI.X.SX32 R47, R55, R37, 0x1, P4 ;  /* 0x00000025372f7211 */ /* 0x000fe400020f0eff */
[----:B------:R-:W-:Y:S01]  /*0b90*/  SGXT.U32 R16, R16, 0x3 ;  /* 0x000000031010781a */ /* 0x000fe20000000000 */
[----:B------:R2:W5:Y:S01]  /*0ba0*/  LDG.E.U16 R22, desc[UR30][R22.64] ;  /* 0x0000001e16167981 */ /* 0x000562000c1e1500 */
[----:B---3--:R-:W-:-:S02]  /*0bb0*/  SHF.R.U32.HI R5, RZ, 0x5, R68 ;  /* 0x00000005ff057819 */ /* 0x008fc40000011644 */
[----:B------:R-:W-:Y:S01]  /*0bc0*/  LOP3.LUT R4, R68, 0x1f, RZ, 0xc0, !PT ;  /* 0x0000001f44047812 */ /* 0x000fe200078ec0ff */
[----:B------:R2:W5:Y:S01]  /*0bd0*/  LDG.E.U16 R24, desc[UR30][R24.64] ;  /* 0x0000001e18187981 */ /* 0x000562000c1e1500 */
[----:B------:R-:W-:Y:S02]  /*0be0*/  R2UR UR9, R5 ;  /* 0x00000000050972ca */ /* 0x000fe400000e0000 */
[-C--:B------:R-:W-:Y:S01]  /*0bf0*/  LEA.HI.X.SX32 R55, R63, R37.reuse, 0x1, P2 ;  /* 0x000000253f377211 */ /* 0x080fe200010f0eff */
[----:B-1----:R-:W-:Y:S01]  /*0c00*/  IMAD R4, R4, UR4, RZ ;  /* 0x0000000404047c24 */ /* 0x002fe2000f8e02ff */
[----:B------:R-:W-:Y:S01]  /*0c10*/  LEA.HI.X.SX32 R51, R59, R37, 0x1, P5 ;  /* 0x000000253b337211 */ /* 0x000fe200028f0eff */
[----:B------:R-:W-:Y:S01]  /*0c20*/  IMAD R63, R73, 0x1d, RZ ;  /* 0x0000001d493f7824 */ /* 0x000fe200078e02ff */
[-C--:B------:R-:W-:Y:S01]  /*0c30*/  IADD3 R58, P4, PT, R87, R36.reuse, RZ ;  /* 0x00000024573a7210 */ /* 0x080fe20007f9e0ff */
[----:B------:R2:W5:Y:S01]  /*0c40*/  LDG.E.U16 R26, desc[UR30][R26.64] ;  /* 0x0000001e1a1a7981 */ /* 0x000562000c1e1500 */
[----:B------:R-:W-:-:S02]  /*0c50*/  IADD3 R60, P6, PT, R89, R36, RZ ;  /* 0x00000024593c7210 */ /* 0x000fc40007fde0ff */
[-C--:B------:R-:W-:Y:S01]  /*0c60*/  IADD3 R62, P5, PT, R91, R36.reuse, RZ ;  /* 0x000000245b3e7210 */ /* 0x080fe20007fbe0ff */
[----:B------:R-:W-:Y:S01]  /*0c70*/  IMAD R16, R16, R3, RZ ;  /* 0x0000000310107224 */ /* 0x000fe200078e02ff */
[----:B------:R-:W-:Y:S01]  /*0c80*/  IADD3 R36, P2, PT, R95, R36, RZ ;  /* 0x000000245f247210 */ /* 0x000fe20007f5e0ff */
[----:B------:R2:W5:Y:S01]  /*0c90*/  LDG.E.U16 R28, desc[UR30][R28.64] ;  /* 0x0000001e1c1c7981 */ /* 0x000562000c1e1500 */
[----:B------:R-:W-:Y:S02]  /*0ca0*/  LEA R73, R73, -R73, 0x5 ;  /* 0x8000004949497211 */ /* 0x000fe400078e28ff */
[----:B------:R-:W-:Y:S01]  /*0cb0*/  SHF.L.U32 R6, R4, 0x1, RZ ;  /* 0x0000000104067819 */ /* 0x000fe200000006ff */
[----:B------:R2:W5:Y:S01]  /*0cc0*/  LDG.E.U16 R34, desc[UR30][R34.64] ;  /* 0x0000001e22227981 */ /* 0x000562000c1e1500 */
[----:B------:R-:W-:Y:S01]  /*0cd0*/  SHF.L.U32 R5, R2, 0x1, RZ ;  /* 0x0000000102057819 */ /* 0x000fe200000006ff */
[----:B------:R-:W-:Y:S01]  /*0ce0*/  IMAD.HI R4, R4, 0x2, RZ ;  /* 0x0000000204047827 */ /* 0x000fe200078e02ff */
[-C--:B------:R-:W-:Y:S01]  /*0cf0*/  LEA.HI.X.SX32 R59, R67, R37.reuse, 0x1, P4 ;  /* 0x00000025433b7211 */ /* 0x080fe200020f0eff */
[----:B------:R-:W-:Y:S01]  /*0d00*/  UIADD3 UR4, UPT, UPT, UR9, 0x18, URZ ;  /* 0x0000001809047890 */ /* 0x000fe2000fffe0ff */
[-C--:B------:R-:W-:Y:S01]  /*0d10*/  LEA.HI.X.SX32 R61, R69, R37.reuse, 0x1, P6 ;  /* 0x00000025453d7211 */ /* 0x080fe200030f0eff */
[----:B------:R-:W-:Y:S01]  /*0d20*/  IMAD.HI R2, R2, 0x2, RZ ;  /* 0x0000000202027827 */ /* 0x000fe200078e02ff */
[-C--:B------:R-:W-:Y:S01]  /*0d30*/  LEA.HI.X.SX32 R63, R63, R37.reuse, 0x1, P5 ;  /* 0x000000253f3f7211 */ /* 0x080fe200028f0eff */
[----:B------:R-:W-:Y:S01]  /*0d40*/  UIADD3 UR5, UPT, UPT, UR9, 0x38, URZ ;  /* 0x0000003809057890 */ /* 0x000fe2000fffe0ff */
[----:B------:R-:W-:Y:S01]  /*0d50*/  LEA.HI.X.SX32 R37, R73, R37, 0x1, P2 ;  /* 0x0000002549257211 */ /* 0x000fe200010f0eff */
[----:B------:R2:W5:Y:S01]  /*0d60*/  LDG.E.U16 R40, desc[UR30][R40.64] ;  /* 0x0000001e28287981 */ /* 0x000562000c1e1500 */
[----:B----4-:R-:W-:-:S02]  /*0d70*/  IADD3 R77, P1, P2, R6, R70, R5 ;  /* 0x00000046064d7210 */ /* 0x010fc40007a3e005 */
[C---:B------:R-:W-:Y:S01]  /*0d80*/  LEA R6, R3.reuse, R16, 0x3 ;  /* 0x0000001003067211 */ /* 0x040fe200078e18ff */
[C---:B------:R-:W-:Y:S01]  /*0d90*/  IMAD R7, R3.reuse, UR5, RZ ;  /* 0x0000000503077c24 */ /* 0x040fe2000f8e02ff */
[----:B------:R-:W-:Y:S01]  /*0da0*/  IADD3.X R15, PT, PT, R4, R71, R2, P1, P2 ;  /* 0x00000047040f7210 */ /* 0x000fe20000fe4402 */
[----:B------:R2:W5:Y:S01]  /*0db0*/  LDG.E.U16 R42, desc[UR30][R42.64] ;  /* 0x0000001e2a2a7981 */ /* 0x000562000c1e1500 */
[C---:B------:R-:W-:Y:S01]  /*0dc0*/  LEA R2, R3.reuse, R6, 0x3 ;  /* 0x0000000603027211 */ /* 0x040fe200078e18ff */
[C---:B------:R-:W-:Y:S01]  /*0dd0*/  IMAD R4, R3.reuse, UR4, RZ ;  /* 0x0000000403047c24 */ /* 0x040fe2000f8e02ff */
[-C--:B------:R-:W-:Y:S01]  /*0de0*/  LEA R88, P1, R16, R77.reuse, 0x1 ;  /* 0x0000004d10587211 */ /* 0x080fe200078208ff */
[----:B------:R2:W5:Y:S01]  /*0df0*/  LDG.E.U16 R44, desc[UR30][R44.64] ;  /* 0x0000001e2c2c7981 */ /* 0x000562000c1e1500 */
[----:B------:R-:W-:Y:S02]  /*0e00*/  LEA R30, R3, R2, 0x4 ;  /* 0x00000002031e7211 */ /* 0x000fe400078e20ff */
[----:B------:R-:W-:Y:S01]  /*0e10*/  LEA R82, P3, R4, R77, 0x1 ;  /* 0x0000004d04527211 */ /* 0x000fe200078608ff */
[----:B------:R2:W5:Y:S01]  /*0e20*/  LDG.E.U16 R46, desc[UR30][R46.64] ;  /* 0x0000001e2e2e7981 */ /* 0x000562000c1e1500 */
[----:B------:R-:W-:-:S02]  /*0e30*/  LEA.HI.X.SX32 R89, R16, R15, 0x1, P1 ;  /* 0x0000000f10597211 */ /* 0x000fc400008f0eff */
[C---:B------:R-:W-:Y:S01]  /*0e40*/  LOP3.LUT R5, R68.reuse, 0xc0, RZ, 0xc0, !PT ;  /* 0x000000c044057812 */ /* 0x040fe200078ec0ff */
[----:B------:R2:W5:Y:S01]  /*0e50*/  LDG.E.U16 R48, desc[UR30][R48.64] ;  /* 0x0000001e30307981 */ /* 0x000562000c1e1500 */
[----:B------:R-:W-:Y:S02]  /*0e60*/  LOP3.LUT R70, R68, 0x3f, RZ, 0xc0, !PT ;  /* 0x0000003f44467812 */ /* 0x000fe400078ec0ff */
[----:B------:R-:W-:Y:S01]  /*0e70*/  LEA R16, R3, R30, 0x3 ;  /* 0x0000001e03107211 */ /* 0x000fe200078e18ff */
[----:B------:R2:W5:Y:S01]  /*0e80*/  LDG.E.U16 R50, desc[UR30][R50.64] ;  /* 0x0000001e32327981 */ /* 0x000562000c1e1500 */
[-C--:B------:R-:W-:Y:S02]  /*0e90*/  LEA R86, P2, R6, R77.reuse, 0x1 ;  /* 0x0000004d06567211 */ /* 0x080fe400078408ff */
[----:B------:R-:W-:Y:S01]  /*0ea0*/  LEA R74, P4, R7, R77, 0x1 ;  /* 0x0000004d074a7211 */ /* 0x000fe200078808ff */
[----:B------:R2:W5:Y:S01]  /*0eb0*/  LDG.E.U16 R52, desc[UR30][R52.64] ;  /* 0x0000001e34347981 */ /* 0x000562000c1e1500 */
[----:B------:R-:W-:-:S02]  /*0ec0*/  LEA.HI.X.SX32 R83, R4, R15, 0x1, P3 ;  /* 0x0000000f04537211 */ /* 0x000fc400018f0eff */
[----:B------:R-:W-:Y:S01]  /*0ed0*/  LEA R13, R5, R70, 0x5 ;  /* 0x00000046050d7211 */ /* 0x000fe200078e28ff */
[----:B------:R2:W5:Y:S01]  /*0ee0*/  LDG.E.U16 R54, desc[UR30][R54.64] ;  /* 0x0000001e36367981 */ /* 0x000562000c1e1500 */
[----:B------:R-:W-:Y:S02]  /*0ef0*/  LEA R4, R3, R16, 0x3 ;  /* 0x0000001003047211 */ /* 0x000fe400078e18ff */
[-C--:B------:R-:W-:Y:S01]  /*0f00*/  LEA.HI.X.SX32 R87, R6, R15.reuse, 0x1, P2 ;  /* 0x0000000f06577211 */ /* 0x080fe200010f0eff */
[----:B------:R2:W5:Y:S01]  /*0f10*/  LDG.E.U16 R56, desc[UR30][R56.64] ;  /* 0x0000001e38387981 */ /* 0x000562000c1e1500 */
[----:B------:R-:W-:Y:S02]  /*0f20*/  LEA.HI.X.SX32 R75, R7, R15, 0x1, P4 ;  /* 0x0000000f074b7211 */ /* 0x000fe400020f0eff */
[----:B------:R-:W-:Y:S01]  /*0f30*/  LEA R84, P1, R2, R77, 0x1 ;  /* 0x0000004d02547211 */ /* 0x000fe200078208ff */
[----:B------:R2:W5:Y:S01]  /*0f40*/  LDG.E.U16 R58, desc[UR30][R58.64] ;  /* 0x0000001e3a3a7981 */ /* 0x000562000c1e1500 */
[----:B------:R-:W-:-:S02]  /*0f50*/  SHF.L.U32 R13, R13, 0x1, RZ ;  /* 0x000000010d0d7819 */ /* 0x000fc400000006ff */
[-C--:B------:R-:W-:Y:S01]  /*0f60*/  LEA R80, P2, R30, R77.reuse, 0x1 ;  /* 0x0000004d1e507211 */ /* 0x080fe200078408ff */
[----:B------:R2:W5:Y:S01]  /*0f70*/  LDG.E.U16 R60, desc[UR30][R60.64] ;  /* 0x0000001e3c3c7981 */ /* 0x000562000c1e1500 */
[-C--:B------:R-:W-:Y:S02]  /*0f80*/  LEA R78, P3, R16, R77.reuse, 0x1 ;  /* 0x0000004d104e7211 */ /* 0x080fe400078608ff */
[----:B------:R-:W-:Y:S01]  /*0f90*/  LEA R76, P4, R4, R77, 0x1 ;  /* 0x0000004d044c7211 */ /* 0x000fe200078808ff */
[----:B------:R2:W5:Y:S01]  /*0fa0*/  LDG.E.U16 R62, desc[UR30][R62.64] ;  /* 0x0000001e3e3e7981 */ /* 0x000562000c1e1500 */
[----:B0-----:R-:W-:-:S03]  /*0fb0*/  R2UR UR12, R66 ;  /* 0x00000000420c72ca */ /* 0x001fc600000e0000 */
[----:B------:R2:W5:Y:S01]  /*0fc0*/  LDG.E.U16 R64, desc[UR30][R64.64] ;  /* 0x0000001e40407981 */ /* 0x000562000c1e1500 */
[----:B------:R-:W-:-:S03]  /*0fd0*/  LEA.HI.X.SX32 R85, R2, R15, 0x1, P1 ;  /* 0x0000000f02557211 */ /* 0x000fc600008f0eff */
[----:B------:R2:W5:Y:S01]  /*0fe0*/  LDG.E.U16 R36, desc[UR30][R36.64] ;  /* 0x0000001e24247981 */ /* 0x000562000c1e1500 */
[-C--:B------:R-:W-:Y:S02]  /*0ff0*/  LEA.HI.X.SX32 R81, R30, R15.reuse, 0x1, P2 ;  /* 0x0000000f1e517211 */ /* 0x080fe400010f0eff */
[-C--:B------:R-:W-:Y:S02]  /*1000*/  LEA.HI.X.SX32 R79, R16, R15.reuse, 0x1, P3 ;  /* 0x0000000f104f7211 */ /* 0x080fe400018f0eff */
[----:B------:R-:W-:Y:S02]  /*1010*/  LEA.HI.X.SX32 R77, R4, R15, 0x1, P4 ;  /* 0x0000000f044d7211 */ /* 0x000fe400020f0eff */
[----:B------:R-:W-:Y:S01]  /*1020*/  LOP3.LUT R2, R13, 0x10, RZ, 0x3c, !PT ;  /* 0x000000100d027812 */ /* 0x000fe200078e3cff */
[----:B------:R-:W-:Y:S06]  /*1030*/  @P0 BRA `(.L_x_5) ;  /* 0x0000000000180947 */ /* 0x000fec0003800000 */
[----:B------:R-:W-:Y:S01]  /*1040*/  ELECT P1, URZ, PT ;  /* 0x0000000000ff782f */ /* 0x000fe20003820000 */
[----:B------:R-:W-:Y:S01]  /*1050*/  HFMA2 R4, -RZ, RZ, 0, 5.9604644775390625e-08 ;  /* 0x00000001ff047431 */ /* 0x000fe200000001ff */
[----:B------:R-:W-:Y:S01]  /*1060*/  UMOV UR4, 0x40 ;  /* 0x0000004000047882 */ /* 0x000fe20000000000 */
[----:B------:R-:W-:Y:S01]  /*1070*/  UVIRTCOUNT.DEALLOC.SMPOOL 0x80 ;  /* 0x000000800000784c */ /* 0x000fe20000000000 */
[----:B------:R-:W-:-:S09]  /*1080*/  ULEA UR4, UR6, UR4, 0x18 ;  /* 0x0000000406047291 */ /* 0x000fd2000f8ec0ff */
[----:B------:R0:W-:Y:S03]  /*1090*/  @P1 STS.U8 [UR4], R4 ;  /* 0x00000004ff001988 */ /* 0x0001e60008000004 */
.L_x_5:
[----:B------:R-:W-:Y:S01]  /*10a0*/  USHF.L.U32 UR4, UR9, 0x15, URZ ;  /* 0x0000001509047899 */ /* 0x000fe200080006ff */
[C---:B0-----:R-:W-:Y:S01]  /*10b0*/  LOP3.LUT R4, R13.reuse, 0x20, RZ, 0x3c, !PT ;  /* 0x000000200d047812 */ /* 0x041fe200078e3cff */
[----:B------:R-:W-:Y:S01]  /*10c0*/  ULOP3.LUT UR16, UR9, 0x4, URZ, 0xc0, !UPT ;  /* 0x0000000409107892 */ /* 0x000fe2000f8ec0ff */
[----:B-----5:R-:W-:Y:S01]  /*10d0*/  STS.U16 [R13+UR11+0x400], R18 ;  /* 0x000400120d007988 */ /* 0x020fe2000800040b */
[----:B------:R-:W-:Y:S01]  /*10e0*/  ULOP3.LUT UR6, UR4, 0x600000, URZ, 0xc0, !UPT ;  /* 0x0060000004067892 */ /* 0x000fe2000f8ec0ff */
[C---:B------:R-:W-:Y:S01]  /*10f0*/  LOP3.LUT R7, R13.reuse, 0x30, RZ, 0x3c, !PT ;  /* 0x000000300d077812 */ /* 0x040fe200078e3cff */
[----:B------:R-:W-:Y:S01]  /*1100*/  UMOV UR5, 0x1 ;  /* 0x0000000100057882 */ /* 0x000fe20000000000 */
[----:B------:R-:W-:Y:S01]  /*1110*/  STS.U16 [R13+UR11+0x800], R22 ;  /* 0x000800160d007988 */ /* 0x000fe2000800040b */
[----:B------:R-:W-:Y:S01]  /*1120*/  ULEA UR14, UR16, UR6, 0x3 ;  /* 0x00000006100e7291 */ /* 0x000fe2000f8e18ff */
[----:B------:R-:W-:Y:S01]  /*1130*/  LOP3.LUT R15, R13, 0x60, RZ, 0x3c, !PT ;  /* 0x000000600d0f7812 */ /* 0x000fe200078e3cff */
[----:B------:R-:W-:-:S02]  /*1140*/  UIADD3 UR15, UPT, UPT, UR11, 0x7000, URZ ;  /* 0x000070000b0f7890 */ /* 0x000fc4000fffe0ff */
[----:B------:R-:W-:Y:S01]  /*1150*/  STS.U16 [R13+UR11+0xc00], R8 ;  /* 0x000c00080d007988 */ /* 0x000fe2000800040b */
[----:B------:R-:W-:Y:S01]  /*1160*/  UIADD3 UR14, UPT, UPT, UR12, UR14, URZ ;  /* 0x0000000e0c0e7290 */ /* 0x000fe2000fffe0ff */
[----:B------:R-:W-:Y:S01]  /*1170*/  LOP3.LUT P1, RZ, R68, 0xff, RZ, 0xc0, !PT ;  /* 0x000000ff44ff7812 */ /* 0x000fe2000782c0ff */
[----:B------:R-:W0:Y:S01]  /*1180*/  LDCU UR17, c[0x0][0x3f0] ;  /* 0x00007e00ff1177ac */ /* 0x000e220008000800 */
[----:B------:R1:W-:Y:S04]  /*1190*/  STS.U16 [R13+UR11], R11 ;  /* 0x0000000b0d007988 */ /* 0x0003e8000800040b */
[----:B------:R3:W-:Y:S04]  /*11a0*/  STS.U16 [R2+UR11+0x880], R9 ;  /* 0x0008800902007988 */ /* 0x0007e8000800040b */
[----:B------:R-:W-:Y:S01]  /*11b0*/  STS.U16 [R2+UR11+0x80], R24 ;  /* 0x0000801802007988 */ /* 0x000fe2000800040b */
[----:B-1----:R-:W-:-:S02]  /*11c0*/  LOP3.LUT R11, R13, 0x40, RZ, 0x3c, !PT ;  /* 0x000000400d0b7812 */ /* 0x002fc400078e3cff */
[----:B------:R-:W-:Y:S01]  /*11d0*/  VOTEU.ALL UP0, P1 ;  /* 0x0000000000ff7886 */ /* 0x000fe20000800000 */
[----:B------:R1:W-:Y:S01]  /*11e0*/  STS.U16 [R2+UR11+0x480], R17 ;  /* 0x0004801102007988 */ /* 0x0003e2000800040b */
[----:B------:R-:W-:Y:S01]  /*11f0*/  VOTEU.ALL UP1, P1 ;  /* 0x0000000000ff7886 */ /* 0x000fe20000820000 */
[C---:B---3--:R-:W-:Y:S02]  /*1200*/  LOP3.LUT R9, R13.reuse, 0x50, RZ, 0x3c, !PT ;  /* 0x000000500d097812 */ /* 0x048fe400078e3cff */
[----:B------:R-:W-:Y:S01]  /*1210*/  STS.U16 [R2+UR11+0xc80], R54 ;  /* 0x000c803602007988 */ /* 0x000fe2000800040b */
[----:B------:R-:W-:Y:S01]  /*1220*/  LOP3.LUT R13, R13, 0x70, RZ, 0x3c, !PT ;  /* 0x000000700d0d7812 */ /* 0x000fe200078e3cff */
[----:B------:R-:W-:-:S04]  /*1230*/  @!UP0 UIADD3 UR18, UPT, UPT, -UR5, 0x100000, URZ ;  /* 0x0010000005128890 */ /* 0x000fc8000fffe1ff */
[----:B------:R-:W-:Y:S02]  /*1240*/  @!UP0 USHF.L.U32 UR19, UR18, 0xb, URZ ;  /* 0x0000000b12138899 */ /* 0x000fe400080006ff */
[----:B------:R-:W-:Y:S01]  /*1250*/  @!UP0 USHF.L.U32 UR18, UR18, 0x1, URZ ;  /* 0x0000000112128899 */ /* 0x000fe200080006ff */
[----:B------:R-:W-:Y:S01]  /*1260*/  STS.U16 [R4+UR11+0x100], R26 ;  /* 0x0001001a04007988 */ /* 0x000fe2000800040b */
[----:B0-----:R-:W-:Y:S02]  /*1270*/  ISETP.LT.AND P2, PT, RZ, UR17, PT ;  /* 0x00000011ff007c0c */ /* 0x001fe4000bf41270 */
[----:B-1----:R-:W-:Y:S01]  /*1280*/  PRMT R17, RZ, 0x7610, R17 ;  /* 0x00007610ff117816 */ /* 0x002fe20000000011 */
[----:B------:R-:W-:Y:S04]  /*1290*/  STS.U16 [R4+UR11+0x500], R31 ;  /* 0x0005001f04007988 */ /* 0x000fe8000800040b */
[----:B------:R0:W-:Y:S04]  /*12a0*/  STS.U16 [R4+UR11+0x900], R19 ;  /* 0x0009001304007988 */ /* 0x0001e8000800040b */
[----:B------:R-:W-:Y:S04]  /*12b0*/  STS.U16 [R4+UR11+0xd00], R56 ;  /* 0x000d003804007988 */ /* 0x000fe8000800040b */
[----:B------:R-:W-:Y:S01]  /*12c0*/  STS.U16 [R7+UR11+0x180], R38 ;  /* 0x0001802607007988 */ /* 0x000fe2000800040b */
[----:B0-----:R-:W-:-:S03]  /*12d0*/  PRMT R19, RZ, 0x7610, R19 ;  /* 0x00007610ff137816 */ /* 0x001fc60000000013 */
[----:B------:R-:W-:Y:S04]  /*12e0*/  STS.U16 [R7+UR11+0x580], R34 ;  /* 0x0005802207007988 */ /* 0x000fe8000800040b */
[----:B------:R0:W-:Y:S04]  /*12f0*/  STS.U16 [R7+UR11+0x980], R21 ;  /* 0x0009801507007988 */ /* 0x0001e8000800040b */
[----:B------:R1:W-:Y:S04]  /*1300*/  STS.U16 [R7+UR11+0xd80], R58 ;  /* 0x000d803a07007988 */ /* 0x0003e8000800040b */
[----:B------:R-:W-:Y:S01]  /*1310*/  STS.U16 [R11+UR11+0x200], R28 ;  /* 0x0002001c0b007988 */ /* 0x000fe2000800040b */
[----:B0-----:R-:W-:-:S03]  /*1320*/  PRMT R21, RZ, 0x7610, R21 ;  /* 0x00007610ff157816 */ /* 0x001fc60000000015 */
[----:B------:R-:W-:Y:S01]  /*1330*/  STS.U16 [R11+UR11+0x600], R20 ;  /* 0x000600140b007988 */ /* 0x000fe2000800040b */
[----:B-1----:R-:W-:-:S03]  /*1340*/  PRMT R7, RZ, 0x7610, R7 ;  /* 0x00007610ff077816 */ /* 0x002fc60000000007 */
[----:B------:R-:W-:Y:S04]  /*1350*/  STS.U16 [R11+UR11+0xa00], R46 ;  /* 0x000a002e0b007988 */ /* 0x000fe8000800040b */
[----:B------:R0:W-:Y:S04]  /*1360*/  STS.U16 [R11+UR11+0xe00], R60 ;  /* 0x000e003c0b007988 */ /* 0x0001e8000800040b */
[----:B------:R-:W-:Y:S04]  /*1370*/  STS.U16 [R9+UR11+0x280], R12 ;  /* 0x0002800c09007988 */ /* 0x000fe8000800040b */
[----:B------:R-:W-:Y:S01]  /*1380*/  STS.U16 [R9+UR11+0x680], R40 ;  /* 0x0006802809007988 */ /* 0x000fe2000800040b */
[----:B0-----:R-:W-:-:S03]  /*1390*/  PRMT R11, RZ, 0x7610, R11 ;  /* 0x00007610ff0b7816 */ /* 0x001fc6000000000b */
        /* <DEDUP_REMOVED lines=11> */
[----:B------:R0:W-:Y:S01]  /*1450*/  STS.U16 [R13+UR11+0xf80], R36 ;  /* 0x000f80240d007988 */ /* 0x0001e2000800040b */
[----:B------:R-:W-:Y:S01]  /*1460*/  STTM.x32 tmem[UR14], RZ ;  /* 0x000000ff000079ed */ /* 0x000fe200082c000e */
[----:B------:R-:W1:Y:S02]  /*1470*/  FENCE.VIEW.ASYNC.T ;  /* 0x00000000000073c6 */ /* 0x000e640000000200 */
[----:B-1----:R-:W-:Y:S01]  /*1480*/  BAR.SYNC.DEFER_BLOCKING 0x0 ;  /* 0x0000000000007b1d */ /* 0x002fe20000010000 */
[----:B0-----:R-:W-:-:S05]  /*1490*/  PRMT R13, RZ, 0x7610, R13 ;  /* 0x00007610ff0d7816 */ /* 0x001fca000000000d */
[----:B------:R-:W0:Y:S02]  /*14a0*/  FENCE.VIEW.ASYNC.S ;  /* 0x00000000000073c6 */ /* 0x000e240000000000 */
[----:B0-----:R0:W1:Y:S02]  /*14b0*/  @!UP1 SYNCS.EXCH.64 URZ, [UR15], UR18 ;  /* 0x000000120fff95b2 */ /* 0x0010640008000100 */
[----:B-1----:R-:W-:Y:S06]  /*14c0*/  BAR.SYNC.DEFER_BLOCKING 0x0 ;  /* 0x0000000000007b1d */ /* 0x002fec0000010000 */
[----:B------:R-:W3:Y:S04]  /*14d0*/  @P2 LDG.E.U16 R7, desc[UR30][R88.64] ;  /* 0x0000001e58072981 */ /* 0x000ee8000c1e1500 */
[----:B------:R-:W4:Y:S04]  /*14e0*/  @P2 LDG.E.U16 R9, desc[UR30][R86.64] ;  /* 0x0000001e56092981 */ /* 0x000f28000c1e1500 */
[----:B--2---:R-:W2:Y:S04]  /*14f0*/  @P2 LDG.E.U16 R11, desc[UR30][R84.64] ;  /* 0x0000001e540b2981 */ /* 0x004ea8000c1e1500 */
[----:B------:R-:W2:Y:S04]  /*1500*/  @P2 LDG.E.U16 R15, desc[UR30][R82.64] ;  /* 0x0000001e520f2981 */ /* 0x000ea8000c1e1500 */
[----:B------:R-:W2:Y:S04]  /*1510*/  @P2 LDG.E.U16 R17, desc[UR30][R80.64] ;  /* 0x0000001e50112981 */ /* 0x000ea8000c1e1500 */
[----:B------:R-:W2:Y:S04]  /*1520*/  @P2 LDG.E.U16 R13, desc[UR30][R78.64] ;  /* 0x0000001e4e0d2981 */ /* 0x000ea8000c1e1500 */
[----:B------:R-:W2:Y:S04]  /*1530*/  @P2 LDG.E.U16 R19, desc[UR30][R76.64] ;  /* 0x0000001e4c132981 */ /* 0x000ea8000c1e1500 */
[----:B------:R-:W2:Y:S01]  /*1540*/  @P2 LDG.E.U16 R21, desc[UR30][R74.64] ;  /* 0x0000001e4a152981 */ /* 0x000ea2000c1e1500 */
[----:B0-----:R-:W-:-:S04]  /*1550*/  @!UP0 UIADD3 UR18, UPT, UPT, -UR5, 0x100000, URZ ;  /* 0x0010000005128890 */ /* 0x001fc8000fffe1ff */
[----:B------:R-:W-:Y:S02]  /*1560*/  @!UP0 USHF.L.U32 UR19, UR18, 0xb, URZ ;  /* 0x0000000b12138899 */ /* 0x000fe400080006ff */
[----:B------:R-:W-:Y:S01]  /*1570*/  @!UP0 USHF.L.U32 UR18, UR18, 0x1, URZ ;  /* 0x0000000112128899 */ /* 0x000fe200080006ff */
[----:B------:R-:W-:Y:S01]  /*1580*/  VOTEU.ALL UP1, P1 ;  /* 0x0000000000ff7886 */ /* 0x000fe20000820000 */
[----:B------:R-:W-:-:S04]  /*1590*/  @!UP0 UIADD3 UR4, UPT, UPT, -UR5, 0x100000, URZ ;  /* 0x0010000005048890 */ /* 0x000fc8000fffe1ff */
[----:B------:R-:W-:Y:S02]  /*15a0*/  @!UP0 USHF.L.U32 UR5, UR4, 0xb, URZ ;  /* 0x0000000b04058899 */ /* 0x000fe400080006ff */
[----:B------:R-:W-:Y:S02]  /*15b0*/  @!UP0 USHF.L.U32 UR4, UR4, 0x1, URZ ;  /* 0x0000000104048899 */ /* 0x000fe400080006ff */
[----:B------:R-:W-:Y:S01]  /*15c0*/  UIADD3 UR13, UPT, UPT, UR12, 0x40, URZ ;  /* 0x000000400c0d7890 */ /* 0x000fe2000fffe0ff */
[----:B------:R-:W-:Y:S01]  /*15d0*/  SHF.L.U32 R2, R10, 0x1, RZ ;  /* 0x000000010a027819 */ /* 0x000fe200000006ff */
[----:B------:R-:W-:Y:S01]  /*15e0*/  UIADD3 UR8, UPT, UPT, UR11, 0x5000, URZ ;  /* 0x000050000b087890 */ /* 0x000fe2000fffe0ff */
[----:B------:R-:W-:Y:S01]  /*15f0*/  SHF.R.U32.HI R5, RZ, 0x2, R5 ;  /* 0x00000002ff057819 */ /* 0x000fe20000011605 */
[----:B------:R-:W-:Y:S01]  /*1600*/  UIADD3 UR6, UPT, UPT, UR6, UR13, URZ ;  /* 0x0000000d06067290 */ /* 0x000fe2000fffe0ff */
[----:B------:R-:W-:Y:S02]  /*1610*/  ISETP.EQ.U32.AND P3, PT, RZ, UR9, P2 ;  /* 0x00000009ff007c0c */ /* 0x000fe40009762070 */
[----:B------:R-:W-:Y:S01]  /*1620*/  LOP3.LUT R2, R2, R5, RZ, 0x3c, !PT ;  /* 0x0000000502027212 */ /* 0x000fe200078e3cff */
[----:B------:R-:W-:Y:S01]  /*1630*/  ULEA UR16, UR16, UR6, 0x4 ;  /* 0x0000000610107291 */ /* 0x000fe2000f8e20ff */
[----:B------:R0:W1:Y:S01]  /*1640*/  @!UP1 SYNCS.EXCH.64 URZ, [UR11+0x7008], UR18 ;  /* 0x007008120bff95b2 */ /* 0x0000620008000100 */
[----:B------:R-:W-:-:S02]  /*1650*/  VOTEU.ALL UP1, P1 ;  /* 0x0000000000ff7886 */ /* 0x000fc40000820000 */
[----:B---3--:R0:W-:Y:S04]  /*1660*/  STS.U16 [R2+UR11+0x4000], R7 ;  /* 0x0040000702007988 */ /* 0x0081e8000800040b */
[----:B----4-:R0:W-:Y:S04]  /*1670*/  STS.U16 [R2+UR11+0x4200], R9 ;  /* 0x0042000902007988 */ /* 0x0101e8000800040b */
[----:B--2---:R0:W-:Y:S04]  /*1680*/  STS.U16 [R2+UR11+0x4400], R11 ;  /* 0x0044000b02007988 */ /* 0x0041e8000800040b */
[----:B------:R0:W-:Y:S04]  /*1690*/  STS.U16 [R2+UR11+0x4600], R15 ;  /* 0x0046000f02007988 */ /* 0x0001e8000800040b */
[----:B------:R0:W-:Y:S04]  /*16a0*/  STS.U16 [R2+UR11+0x4800], R17 ;  /* 0x0048001102007988 */ /* 0x0001e8000800040b */
[----:B------:R0:W-:Y:S04]  /*16b0*/  STS.U16 [R2+UR11+0x4a00], R13 ;  /* 0x004a000d02007988 */ /* 0x0001e8000800040b */
[----:B------:R0:W-:Y:S04]  /*16c0*/  STS.U16 [R2+UR11+0x4c00], R19 ;  /* 0x004c001302007988 */ /* 0x0001e8000800040b */
[----:B------:R0:W-:Y:S01]  /*16d0*/  STS.U16 [R2+UR11+0x4e00], R21 ;  /* 0x004e001502007988 */ /* 0x0001e2000800040b */
[----:B-1----:R1:W-:Y:S06]  /*16e0*/  MEMBAR.ALL.CTA ;  /* 0x0000000000007992 */ /* 0x0023ec0000008000 */
[----:B-1----:R-:W-:Y:S04]  /*16f0*/  FENCE.VIEW.ASYNC.S ;  /* 0x00000000000073c6 */ /* 0x002fe80000000000 */
[----:B------:R-:W1:Y:S02]  /*1700*/  FENCE.VIEW.ASYNC.S ;  /* 0x00000000000073c6 */ /* 0x000e640000000000 */
[----:B-1----:R0:W1:Y:S02]  /*1710*/  @!UP1 SYNCS.EXCH.64 URZ, [UR11+0x5000], UR4 ;  /* 0x005000040bff95b2 */ /* 0x0020640008000100 */
[----:B-1----:R-:W-:Y:S06]  /*1720*/  BAR.SYNC.DEFER_BLOCKING 0x0 ;  /* 0x0000000000007b1d */ /* 0x002fec0000010000 */
[----:B0-----:R-:W-:Y:S05]  /*1730*/  @!P3 BRA `(.L_x_6) ;  /* 0x000000000090b947 */ /* 0x001fea0003800000 */
[----:B------:R-:W-:Y:S02]  /*1740*/  USHF.R.U32.HI UR20, URZ, 0x4, UR11 ;  /* 0x00000004ff147899 */ /* 0x000fe4000801160b */
[----:B------:R-:W-:Y:S02]  /*1750*/  UIADD3 UR5, UPT, UPT, UR11, 0x4000, URZ ;  /* 0x000040000b057890 */ /* 0x000fe4000fffe0ff */
[----:B------:R-:W-:Y:S02]  /*1760*/  USGXT.U32 UR20, UR20, 0xe ;  /* 0x0000000e1414789a */ /* 0x000fe40008000000 */
[----:B------:R-:W-:Y:S02]  /*1770*/  USHF.R.U32.HI UR5, URZ, 0x4, UR5 ;  /* 0x00000004ff057899 */ /* 0x000fe40008011605 */
[----:B------:R-:W-:Y:S01]  /*1780*/  UIADD3 UR28, UP1, UPT, UR20, 0x1000080, URZ ;  /* 0x01000080141c7890 */ /* 0x000fe2000ff3e0ff */
[----:B------:R-:W-:Y:S01]  /*1790*/  UMOV UR4, URZ ;  /* 0x000000ff00047c82 */ /* 0x000fe20008000000 */
[----:B------:R-:W-:-:S02]  /*17a0*/  USGXT.U32 UR6, UR5, 0xe ;  /* 0x0000000e0506789a */ /* 0x000fc40008000000 */
[----:B------:R-:W-:Y:S01]  /*17b0*/  UIADD3.X UR29, UPT, UPT, UR4, 0x40004040, URZ, UP1, !UPT ;  /* 0x40004040041d7890 */ /* 0x000fe20008ffe4ff */
[----:B------:R-:W-:Y:S01]  /*17c0*/  UMOV UR18, 0xfffffffe ;  /* 0xfffffffe00127882 */ /* 0x000fe20000000000 */
[----:B------:R-:W-:Y:S01]  /*17d0*/  UMOV UR19, 0x7fffbfdf ;  /* 0x7fffbfdf00137882 */ /* 0x000fe20000000000 */
[----:B------:R-:W-:Y:S01]  /*17e0*/  UMOV UR7, URZ ;  /* 0x000000ff00077c82 */ /* 0x000fe20008000000 */
[----:B------:R-:W-:Y:S02]  /*17f0*/  ULOP3.LUT UR20, UR20, 0x1000000, URZ, 0xfc, !UPT ;  /* 0x0100000014147892 */ /* 0x000fe4000f8efcff */
[----:B------:R-:W-:Y:S02]  /*1800*/  UIADD3.64 UR18, UPT, UPT, UR6, -UR18, URZ ;  /* 0x8000001206127297 */ /* 0x000fe4000fffe0ff */
[----:B------:R-:W-:Y:S02]  /*1810*/  UIADD3 UR24, UPT, UPT, UR12, 0x80, URZ ;  /* 0x000000800c187890 */ /* 0x000fe4000fffe0ff */
[----:B------:R-:W-:-:S02]  /*1820*/  UIADD3.64 UR22, UPT, UPT, UR28, 0x180, URZ ;  /* 0x000001801c167897 */ /* 0x000fc4000fffe0ff */
[----:B------:R-:W-:Y:S02]  /*1830*/  UIADD3 UR25, UPT, UPT, UR12, 0x80, URZ ;  /* 0x000000800c197890 */ /* 0x000fe4000fffe0ff */
[----:B------:R-:W-:Y:S01]  /*1840*/  UIADD3.64 UR26, UPT, UPT, UR28, 0x200, URZ ;  /* 0x000002001c1a7897 */ /* 0x000fe2000fffe0ff */
[----:B------:R-:W-:Y:S01]  /*1850*/  UMOV UR32, 0x0 ;  /* 0x0000000000207882 */ /* 0x000fe20000000000 */
[----:B------:R-:W-:Y:S01]  /*1860*/  UMOV UR33, 0x8108490 ;  /* 0x0810849000217882 */ /* 0x000fe20000000000 */
[----:B------:R-:W-:Y:S01]  /*1870*/  UMOV UR7, 0x80004020 ;  /* 0x8000402000077882 */ /* 0x000fe20000000000 */
[----:B------:R-:W-:Y:S01]  /*1880*/  UMOV UR21, 0x40004040 ;  /* 0x4000404000157882 */ /* 0x000fe20000000000 */
[----:B------:R-:W-:Y:S01]  /*1890*/  UMOV UR34, 0x0 ;  /* 0x0000000000227882 */ /* 0x000fe20000000000 */
[----:B------:R-:W-:Y:S01]  /*18a0*/  UMOV UR35, 0x8108490 ;  /* 0x0810849000237882 */ /* 0x000fe20000000000 */
[----:B------:R-:W-:Y:S01]  /*18b0*/  UMOV UR36, 0x0 ;  /* 0x0000000000247882 */ /* 0x000fe20000000000 */
[----:B------:R-:W-:Y:S01]  /*18c0*/  UMOV UR37, 0x8108490 ;  /* 0x0810849000257882 */ /* 0x000fe20000000000 */
[----:B------:R-:W-:Y:S01]  /*18d0*/  UMOV UR4, UR8 ;  /* 0x0000000800047c82 */ /* 0x000fe20008000000 */
[----:B------:R-:W-:Y:S01]  /*18e0*/  UMOV UR5, URZ ;  /* 0x000000ff00057c82 */ /* 0x000fe20008000000 */
[----:B------:R0:W-:Y:S01]  /*18f0*/  UTCHMMA gdesc[UR20], gdesc[UR6], tmem[UR13], tmem[UR32], idesc[UR33], !UPT ;  /* 0x00ff2006140075ea */ /* 0x0001e2000f80000d */
[----:B------:R-:W-:Y:S01]  /*1900*/  UMOV UR38, 0x0 ;  /* 0x0000000000267882 */ /* 0x000fe20000000000 */
[----:B------:R-:W-:Y:S01]  /*1910*/  UMOV UR39, 0x8108490 ;  /* 0x0810849000277882 */ /* 0x000fe20000000000 */
[----:B------:R0:W-:Y:S01]  /*1920*/  UTCHMMA gdesc[UR28], gdesc[UR18], tmem[UR13], tmem[UR34], idesc[UR35], UPT ;  /* 0x00ff22121c0075ea */ /* 0x0001e2000b80000d */
[----:B------:R-:W-:Y:S01]  /*1930*/  UMOV UR4, UR4 ;  /* 0x0000000400047c82 */ /* 0x000fe20008000000 */
[----:B------:R0:W-:Y:S01]  /*1940*/  UTCHMMA gdesc[UR22], gdesc[UR6], tmem[UR24], tmem[UR36], idesc[UR37], !UPT ;  /* 0x00ff2406160075ea */ /* 0x0001e2000f800018 */
[----:B------:R0:W-:Y:S01]  /*1950*/  UTCHMMA gdesc[UR26], gdesc[UR18], tmem[UR25], tmem[UR38], idesc[UR39], UPT ;  /* 0x00ff26121a0075ea */ /* 0x0001e2000b800019 */
[----:B------:R0:W-:Y:S01]  /*1960*/  UTCBAR [UR4], URZ ;  /* 0x000000ff040073e9 */ /* 0x0001e200080000ff */
[----:B------:R-:W-:Y:S01]  /*1970*/  NOP ;  /* 0x0000000000007918 */ /* 0x000fe20000000000 */
.L_x_6:
[----:B------:R-:W-:Y:S05]  /*1980*/  @!P2 BRA `(.L_x_7) ;  /* 0x000000000008a947 */ /* 0x000fea0003800000 */
[----:B------:R-:W1:Y:S02]  /*1990*/  SYNCS.PHASECHK.TRANS64.TRYWAIT P4, [UR11+0x5000], RZ ;  /* 0x005000ffff0075a7 */ /* 0x000e64000808110b */
[----:B-1----:R-:W-:Y:S05]  /*19a0*/  @!P4 BRA `(.L_x_8) ;  /* 0x000000600030c947 */ /* 0x002fea0003800000 */
.L_x_7:
[----:B------:R-:W-:Y:S01]  /*19b0*/  BAR.SYNC.DEFER_BLOCKING 0x0 ;  /* 0x0000000000007b1d */ /* 0x000fe20000010000 */
[----:B------:R-:W-:Y:S02]  /*19c0*/  SHF.R.U32.HI R68, RZ, 0x6, R68 ;  /* 0x00000006ff447819 */ /* 0x000fe40000011644 */
[----:B------:R-:W-:Y:S02]  /*19d0*/  PRMT R117, RZ, 0x7610, R117 ;  /* 0x00007610ff757816 */ /* 0x000fe40000000075 */
[----:B------:R-:W-:Y:S01]  /*19e0*/  SGXT.U32 R68, R68, 0x2 ;  /* 0x000000024444781a */ /* 0x000fe20000000000 */
[----:B0-----:R-:W0:Y:S01]  /*19f0*/  LDCU UR6, c[0x0][0x3a8] ;  /* 0x00007500ff0677ac */ /* 0x001e220008000800 */
[----:B------:R-:W-:Y:S01]  /*1a00*/  PRMT R109, RZ, 0x7610, R109 ;  /* 0x00007610ff6d7816 */ /* 0x000fe2000000006d */
[----:B------:R-:W0:Y:S01]  /*1a10*/  LDTM.x64 R4, tmem[UR16] ;  /* 0x00000010000479ee */ /* 0x000e220008340000 */
[----:B------:R-:W-:Y:S01]  /*1a20*/  PRMT R107, RZ, 0x7610, R107 ;  /* 0x00007610ff6b7816 */ /* 0x000fe2000000006b */
[----:B------:R-:W1:Y:S01]  /*1a30*/  LDCU.64 UR24, c[0x0][0x3d0] ;  /* 0x00007a00ff1877ac */ /* 0x000e620008000a00 */
[----:B------:R-:W-:-:S02]  /*1a40*/  PRMT R115, RZ, 0x7610, R115 ;  /* 0x00007610ff737816 */ /* 0x000fc40000000073 */
[----:B------:R-:W-:Y:S02]  /*1a50*/  PRMT R113, RZ, 0x7610, R113 ;  /* 0x00007610ff717816 */ /* 0x000fe40000000071 */
[----:B------:R-:W-:Y:S01]  /*1a60*/  PRMT R111, RZ, 0x7610, R111 ;  /* 0x00007610ff6f7816 */ /* 0x000fe2000000006f */
[----:B------:R-:W2:Y:S01]  /*1a70*/  @!P1 SYNCS.CCTL.IV [UR11+0x5000] ;  /* 0x00500000ff0099b1 */ /* 0x000ea2000800000b */
[----:B------:R-:W-:Y:S01]  /*1a80*/  NOP ;  /* 0x0000000000007918 */ /* 0x000fe20000000000 */
[----:B-1----:R-:W-:Y:S01]  /*1a90*/  UIMAD UR24, UR10, UR24, URZ ;  /* 0x000000180a1872a4 */ /* 0x002fe2000f8e02ff */
[----:B------:R-:W-:Y:S02]  /*1aa0*/  IMAD R70, R70, UR25, RZ ;  /* 0x0000001946467c24 */ /* 0x000fe4000f8e02ff */
[----:B0-----:R-:W-:Y:S01]  /*1ab0*/  FMUL R69, R4, UR6 ;  /* 0x0000000604457c20 */ /* 0x001fe20008400000 */
[----:B------:R-:W-:Y:S01]  /*1ac0*/  FMUL R72, R5, UR6 ;  /* 0x0000000605487c20 */ /* 0x000fe20008400000 */
[----:B------:R-:W-:Y:S01]  /*1ad0*/  FMUL R71, R6, UR6 ;  /* 0x0000000606477c20 */ /* 0x000fe20008400000 */
[----:B------:R-:W-:Y:S01]  /*1ae0*/  FMUL R73, R7, UR6 ;  /* 0x0000000607497c20 */ /* 0x000fe20008400000 */
[----:B------:R-:W-:Y:S01]  /*1af0*/  FMUL R90, R8, UR6 ;  /* 0x00000006085a7c20 */ /* 0x000fe20008400000 */
[----:B------:R-:W-:-:S02]  /*1b00*/  USHF.L.U32 UR4, UR24, 0x1, URZ ;  /* 0x0000000118047899 */ /* 0x000fc400080006ff */
[----:B------:R-:W-:Y:S01]  /*1b10*/  FMNMX3 R71, R69, R72, R71, !PT ;  /* 0x0000004845477276 */ /* 0x000fe20007800047 */
[----:B------:R-:W-:Y:S01]  /*1b20*/  FMUL R69, R9, UR6 ;  /* 0x0000000609457c20 */ /* 0x000fe20008400000 */
[----:B------:R-:W-:Y:S02]  /*1b30*/  FMUL R72, R10, UR6 ;  /* 0x000000060a487c20 */ /* 0x000fe40008400000 */
[----:B------:R-:W-:Y:S01]  /*1b40*/  FMNMX3 R73, R71, R73, R90, !PT ;  /* 0x0000004947497276 */ /* 0x000fe2000780005a */
[----:B------:R-:W-:Y:S01]  /*1b50*/  FMUL R71, R11, UR6 ;  /* 0x000000060b477c20 */ /* 0x000fe20008400000 */
[----:B------:R-:W-:Y:S02]  /*1b60*/  FMUL R90, R12, UR6 ;  /* 0x000000060c5a7c20 */ /* 0x000fe40008400000 */
[----:B------:R-:W-:Y:S01]  /*1b70*/  FMNMX3 R73, R73, R69, R72, !PT ;  /* 0x0000004549497276 */ /* 0x000fe20007800048 */
[----:B------:R-:W-:Y:S01]  /*1b80*/  FMUL R69, R13, UR6 ;  /* 0x000000060d457c20 */ /* 0x000fe20008400000 */
[----:B------:R-:W-:-:S02]  /*1b90*/  FMUL R72, R14, UR6 ;  /* 0x000000060e487c20 */ /* 0x000fc40008400000 */
        /* <DEDUP_REMOVED lines=79> */
[----:B------:R-:W-:-:S03]  /*2090*/  FMUL R71, R67, UR6 ;  /* 0x0000000643477c20 */ /* 0x000fc60008400000 */
[----:B------:R-:W-:-:S04]  /*20a0*/  FMNMX3 R72, R73, R69, R72, !PT ;  /* 0x0000004549487276 */ /* 0x000fc80007800048 */
[----:B------:R-:W-:Y:S02]  /*20b0*/  FMNMX3 R69, R72, -INF , R71, !PT ;  /* 0xff80000048457876 */ /* 0x000fe40007800047 */
[----:B------:R-:W0:Y:S03]  /*20c0*/  LDC.64 R72, c[0x0][0x390] ;  /* 0x0000e400ff487b82 */ /* 0x000e260000000a00 */
[--C-:B------:R-:W-:Y:S01]  /*20d0*/  FFMA R7, R7, UR6, -R69.reuse ;  /* 0x0000000607077c23 */ /* 0x100fe20008000845 */
[--C-:B------:R-:W-:Y:S01]  /*20e0*/  FFMA R8, R8, UR6, -R69.reuse ;  /* 0x0000000608087c23 */ /* 0x100fe20008000845 */
[--C-:B------:R-:W-:Y:S01]  /*20f0*/  FFMA R9, R9, UR6, -R69.reuse ;  /* 0x0000000609097c23 */ /* 0x100fe20008000845 */
[--C-:B------:R-:W-:Y:S01]  /*2100*/  FFMA R10, R10, UR6, -R69.reuse ;  /* 0x000000060a0a7c23 */ /* 0x100fe20008000845 */
[----:B------:R-:W-:Y:S01]  /*2110*/  FMUL R119, R7, 1.4426950216293334961 ;  /* 0x3fb8aa3b07777820 */ /* 0x000fe20000400000 */
[----:B------:R-:W1:Y:S01]  /*2120*/  LDC R71, c[0x0][0x3d8] ;  /* 0x0000f600ff477b82 */ /* 0x000e620000000800 */
[--C-:B------:R-:W-:Y:S01]  /*2130*/  FFMA R11, R11, UR6, -R69.reuse ;  /* 0x000000060b0b7c23 */ /* 0x100fe20008000845 */
[----:B------:R-:W-:Y:S01]  /*2140*/  FMUL R7, R8, 1.4426950216293334961 ;  /* 0x3fb8aa3b08077820 */ /* 0x000fe20000400000 */
        /* <DEDUP_REMOVED lines=12> */
[----:B------:R-:W-:Y:S01]  /*2210*/  FMUL R14, R15, 1.4426950216293334961 ;  /* 0x3fb8aa3b0f0e7820 */ /* 0x000fe20000400000 */
[----:B------:R-:W-:Y:S01]  /*2220*/  FMUL R15, R16, 1.4426950216293334961 ;  /* 0x3fb8aa3b100f7820 */ /* 0x000fe20000400000 */
[----:B------:R-:W-:Y:S01]  /*2230*/  FMUL R16, R17, 1.4426950216293334961 ;  /* 0x3fb8aa3b11107820 */ /* 0x000fe20000400000 */
[----:B------:R-:W-:Y:S01]  /*2240*/  SHF.L.U32 R17, R70, 0x1, RZ ;  /* 0x0000000146117819 */ /* 0x000fe200000006ff */
[----:B------:R-:W-:Y:S01]  /*2250*/  FFMA R18, R18, UR6, -R69 ;  /* 0x0000000612127c23 */ /* 0x000fe20008000845 */
[----:B------:R-:W-:-:S04]  /*2260*/  IMAD.HI R70, R70, 0x2, RZ ;  /* 0x0000000246467827 */ /* 0x000fc800078e02ff */
[--C-:B------:R-:W-:Y:S01]  /*2270*/  FFMA R4, R4, UR6, -R69.reuse ;  /* 0x0000000604047c23 */ /* 0x100fe20008000845 */
[----:B0-----:R-:W-:Y:S01]  /*2280*/  IADD3 R72, P4, P5, R17, UR4, R72 ;  /* 0x0000000411487c10 */ /* 0x001fe2000fd9e048 */
[----:B------:R-:W-:Y:S01]  /*2290*/  UIMAD.WIDE UR4, UR24, 0x2, URZ ;  /* 0x00000002180478a5 */ /* 0x000fe2000f8e02ff */
[----:B-1----:R-:W-:Y:S02]  /*22a0*/  IMAD R68, R68, R71, RZ ;  /* 0x0000004744447224 */ /* 0x002fe400078e02ff */
[----:B------:R-:W-:Y:S01]  /*22b0*/  FMUL R17, R18, 1.4426950216293334961 ;  /* 0x3fb8aa3b12117820 */ /* 0x000fe20000400000 */
[--C-:B------:R-:W-:Y:S01]  /*22c0*/  FFMA R18, R19, UR6, -R69.reuse ;  /* 0x0000000613127c23 */ /* 0x100fe20008000845 */
[--C-:B------:R-:W-:Y:S01]  /*22d0*/  FFMA R5, R5, UR6, -R69.reuse ;  /* 0x0000000605057c23 */ /* 0x100fe20008000845 */
[----:B------:R-:W-:Y:S01]  /*22e0*/  FMUL R4, R4, 1.4426950216293334961 ;  /* 0x3fb8aa3b04047820 */ /* 0x000fe20000400000 */
[----:B------:R-:W-:Y:S01]  /*22f0*/  LEA R19, R71, R68, 0x2 ;  /* 0x0000004447137211 */ /* 0x000fe200078e10ff */
[----:B------:R-:W-:Y:S01]  /*2300*/  FFMA R6, R6, UR6, -R69 ;  /* 0x0000000606067c23 */ /* 0x000fe20008000845 */
[----:B------:R-:W-:Y:S01]  /*2310*/  IADD3.X R103, PT, PT, R70, UR5, R73, P4, P5 ;  /* 0x0000000546677c10 */ /* 0x000fe2000a7ea449 */
[--C-:B------:R-:W-:Y:S01]  /*2320*/  FFMA R70, R20, UR6, -R69.reuse ;  /* 0x0000000614467c23 */ /* 0x100fe20008000845 */
[-C--:B------:R-:W-:Y:S01]  /*2330*/  LEA R94, P4, R68, R72.reuse, 0x1 ;  /* 0x00000048445e7211 */ /* 0x080fe200078808ff */
[----:B------:R-:W-:Y:S01]  /*2340*/  FMUL R5, R5, 1.4426950216293334961 ;  /* 0x3fb8aa3b05057820 */ /* 0x000fe20000400000 */
[----:B------:R-:W-:Y:S01]  /*2350*/  LEA R20, R71, R19, 0x2 ;  /* 0x0000001347147211 */ /* 0x000fe200078e10ff */
[----:B------:R-:W-:Y:S01]  /*2360*/  FMUL R6, R6, 1.4426950216293334961 ;  /* 0x3fb8aa3b06067820 */ /* 0x000fe20000400000 */
[----:B------:R-:W-:Y:S01]  /*2370*/  LEA R92, P5, R19, R72, 0x1 ;  /* 0x00000048135c7211 */ /* 0x000fe200078a08ff */
[----:B------:R-:W-:Y:S01]  /*2380*/  MUFU.EX2 R4, R4 ;  /* 0x0000000400047308 */ /* 0x000fe20000000800 */
[-C--:B------:R-:W-:Y:S01]  /*2390*/  LEA.HI.X.SX32 R95, R68, R103.reuse, 0x1, P4 ;  /* 0x00000067445f7211 */ /* 0x080fe200020f0eff */
[--C-:B------:R-:W-:Y:S01]  /*23a0*/  FFMA R73, R22, UR6, -R69.reuse ;  /* 0x0000000616497c23 */ /* 0x100fe20008000845 */
[----:B------:R-:W-:Y:S01]  /*23b0*/  LEA R68, R71, R20, 0x2 ;  /* 0x0000001447447211 */ /* 0x000fe200078e10ff */
[--C-:B------:R-:W-:Y:S01]  /*23c0*/  FFMA R23, R23, UR6, -R69.reuse ;  /* 0x0000000617177c23 */ /* 0x100fe20008000845 */
[-C--:B------:R-:W-:Y:S01]  /*23d0*/  LEA.HI.X.SX32 R93, R19, R103.reuse, 0x1, P5 ;  /* 0x00000067135d7211 */ /* 0x080fe200028f0eff */
[----:B------:R-:W-:Y:S01]  /*23e0*/  FMUL R19, R70, 1.4426950216293334961 ;  /* 0x3fb8aa3b46137820 */ /* 0x000fe20000400000 */
[C---:B------:R-:W-:Y:S01]  /*23f0*/  LEA R90, P4, R20.reuse, R72, 0x1 ;  /* 0x00000048145a7211 */ /* 0x040fe200078808ff */
[--C-:B------:R-:W-:Y:S01]  /*2400*/  FFMA R70, R21, UR6, -R69.reuse ;  /* 0x0000000615467c23 */ /* 0x100fe20008000845 */
[C---:B------:R-:W-:Y:S01]  /*2410*/  LEA R21, R71.reuse, R68, 0x2 ;  /* 0x0000004447157211 */ /* 0x040fe200078e10ff */
[----:B------:R-:W0:Y:S01]  /*2420*/  MUFU.EX2 R5, R5 ;  /* 0x0000000500057308 */ /* 0x000e220000000800 */
[----:B------:R-:W-:Y:S01]  /*2430*/  LEA.HI.X.SX32 R91, R20, R103, 0x1, P4 ;  /* 0x00000067145b7211 */ /* 0x000fe200020f0eff */
[----:B------:R-:W-:Y:S01]  /*2440*/  FMUL R20, R70, 1.4426950216293334961 ;  /* 0x3fb8aa3b46147820 */ /* 0x000fe20000400000 */
[----:B------:R-:W-:Y:S01]  /*2450*/  LEA R70, R71, R21, 0x2 ;  /* 0x0000001547467211 */ /* 0x000fe200078e10ff */
[----:B------:R-:W-:Y:S01]  /*2460*/  FMUL R23, R23, 1.4426950216293334961 ;  /* 0x3fb8aa3b17177820 */ /* 0x000fe20000400000 */
[----:B------:R-:W-:Y:S01]  /*2470*/  LEA R98, P5, R21, R72, 0x1 ;  /* 0x0000004815627211 */ /* 0x000fe200078a08ff */
[--C-:B------:R-:W-:Y:S01]  /*2480*/  FFMA R26, R26, UR6, -R69.reuse ;  /* 0x000000061a1a7c23 */ /* 0x100fe20008000845 */
[----:B------:R-:W-:Y:S01]  /*2490*/  LEA R22, R71, R70, 0x2 ;  /* 0x0000004647167211 */ /* 0x000fe200078e10ff */
[----:B------:R-:W1:Y:S01]  /*24a0*/  MUFU.EX2 R6, R6 ;  /* 0x0000000600067308 */ /* 0x000e620000000800 */
[-C--:B------:R-:W-:Y:S01]  /*24b0*/  LEA.HI.X.SX32 R99, R21, R103.reuse, 0x1, P5 ;  /* 0x0000006715637211 */ /* 0x080fe200028f0eff */
[--C-:B------:R-:W-:Y:S01]  /*24c0*/  FFMA R27, R27, UR6, -R69.reuse ;  /* 0x000000061b1b7c23 */ /* 0x100fe20008000845 */
[----:B------:R-:W-:Y:S01]  /*24d0*/  LEA R104, P5, R22, R72, 0x1 ;  /* 0x0000004816687211 */ /* 0x000fe200078a08ff */
[--C-:B------:R-:W-:Y:S01]  /*24e0*/  FFMA R28, R28, UR6, -R69.reuse ;  /* 0x000000061c1c7c23 */ /* 0x100fe20008000845 */
[----:B------:R-:W-:Y:S01]  /*24f0*/  LEA R71, R71, R22, 0x2 ;  /* 0x0000001647477211 */ /* 0x000fe200078e10ff */
[--C-:B------:R-:W-:Y:S01]  /*2500*/  FFMA R29, R29, UR6, -R69.reuse ;  /* 0x000000061d1d7c23 */ /* 0x100fe20008000845 */
[----:B------:R-:W-:Y:S01]  /*2510*/  LEA.HI.X.SX32 R105, R22, R103, 0x1, P5 ;  /* 0x0000006716697211 */ /* 0x000fe200028f0eff */
[----:B------:R-:W3:Y:S01]  /*2520*/  MUFU.EX2 R119, R119 ;  /* 0x0000007700777308 */ /* 0x000ee20000000800 */
[--C-:B------:R-:W-:Y:S01]  /*2530*/  FFMA R30, R30, UR6, -R69.reuse ;  /* 0x000000061e1e7c23 */ /* 0x100fe20008000845 */
[--C-:B------:R-:W-:Y:S01]  /*2540*/  FFMA R31, R31, UR6, -R69.reuse ;  /* 0x000000061f1f7c23 */ /* 0x100fe20008000845 */
[--C-:B------:R-:W-:Y:S01]  /*2550*/  FFMA R34, R34, UR6, -R69.reuse ;  /* 0x0000000622227c23 */ /* 0x100fe20008000845 */
[--C-:B------:R-:W-:Y:S01]  /*2560*/  FFMA R35, R35, UR6, -R69.reuse ;  /* 0x0000000623237c23 */ /* 0x100fe20008000845 */
[--C-:B------:R-:W-:Y:S01]  /*2570*/  FFMA R36, R36, UR6, -R69.reuse ;  /* 0x0000000624247c23 */ /* 0x100fe20008000845 */
[--C-:B------:R-:W-:Y:S01]  /*2580*/  FFMA R38, R38, UR6, -R69.reuse ;  /* 0x0000000626267c23 */ /* 0x100fe20008000845 */
[----:B------:R-:W-:Y:S01]  /*2590*/  FFMA R37, R37, UR6, -R69 ;  /* 0x0000000625257c23 */ /* 0x000fe20008000845 */
[----:B------:R4:W-:Y:S01]  /*25a0*/  MUFU.EX2 R22, R23 ;  /* 0x0000001700167308 */ /* 0x0009e20000000800 */
[----:B0-----:R-:W-:Y:S01]  /*25b0*/  FADD R123, R4, R5 ;  /* 0x00000005047b7221 */ /* 0x001fe20000000000 */
[----:B------:R-:W-:Y:S01]  /*25c0*/  LEA R100, P4, R68, R72, 0x1 ;  /* 0x0000004844647211 */ /* 0x000fe200078808ff */
[--C-:B------:R-:W-:Y:S01]  /*25d0*/  FFMA R24, R24, UR6, -R69.reuse ;  /* 0x0000000618187c23 */ /* 0x100fe20008000845 */
[----:B------:R-:W-:-:S04]  /*25e0*/  FFMA R25, R25, UR6, -R69 ;  /* 0x0000000619197c23 */ /* 0x000fc80008000845 */
[----:B------:R-:W0:Y:S01]  /*25f0*/  MUFU.EX2 R7, R7 ;  /* 0x0000000700077308 */ /* 0x000e220000000800 */
[----:B----4-:R-:W-:Y:S01]  /*2600*/  FMUL R23, R26, 1.4426950216293334961 ;  /* 0x3fb8aa3b1a177820 */ /* 0x010fe20000400000 */
[----:B------:R-:W-:Y:S01]  /*2610*/  FMUL R26, R27, 1.4426950216293334961 ;  /* 0x3fb8aa3b1b1a7820 */ /* 0x000fe20000400000 */
[----:B------:R-:W-:Y:S01]  /*2620*/  FMUL R27, R28, 1.4426950216293334961 ;  /* 0x3fb8aa3b1c1b7820 */ /* 0x000fe20000400000 */
[----:B------:R-:W-:Y:S01]  /*2630*/  FMUL R28, R29, 1.4426950216293334961 ;  /* 0x3fb8aa3b1d1c7820 */ /* 0x000fe20000400000 */
[----:B------:R-:W-:Y:S01]  /*2640*/  FMUL R29, R30, 1.4426950216293334961 ;  /* 0x3fb8aa3b1e1d7820 */ /* 0x000fe20000400000 */
[----:B------:R-:W-:Y:S01]  /*2650*/  FMUL R30, R31, 1.4426950216293334961 ;  /* 0x3fb8aa3b1f1e7820 */ /* 0x000fe20000400000 */
[----:B------:R-:W-:Y:S01]  /*2660*/  FMUL R31, R34, 1.4426950216293334961 ;  /* 0x3fb8aa3b221f7820 */ /* 0x000fe20000400000 */
[----:B------:R-:W4:Y:S01]  /*2670*/  MUFU.EX2 R8, R8 ;  /* 0x0000000800087308 */ /* 0x000f220000000800 */
[----:B------:R-:W-:Y:S01]  /*2680*/  FMUL R34, R35, 1.4426950216293334961 ;  /* 0x3fb8aa3b23227820 */ /* 0x000fe20000400000 */
[----:B------:R-:W-:Y:S01]  /*2690*/  FMUL R35, R36, 1.4426950216293334961 ;  /* 0x3fb8aa3b24237820 */ /* 0x000fe20000400000 */
[----:B------:R-:W-:Y:S01]  /*26a0*/  FMUL R36, R38, 1.4426950216293334961 ;  /* 0x3fb8aa3b26247820 */ /* 0x000fe20000400000 */
[----:B-1----:R-:W-:-:S04]  /*26b0*/  FADD R38, R6, R123 ;  /* 0x0000007b06267221 */ /* 0x002fc80000000000 */
[----:B------:R-:W1:Y:S01]  /*26c0*/  MUFU.EX2 R9, R9 ;  /* 0x0000000900097308 */ /* 0x000e620000000800 */
[----:B------:R-:W-:Y:S01]  /*26d0*/  FMUL R37, R37, 1.4426950216293334961 ;  /* 0x3fb8aa3b25257820 */ /* 0x000fe20000400000 */
[----:B---3--:R-:W-:Y:S01]  /*26e0*/  FADD R38, R119, R38 ;  /* 0x0000002677267221 */ /* 0x008fe20000000000 */
[----:B------:R-:W-:Y:S01]  /*26f0*/  LEA.HI.X.SX32 R101, R68, R103, 0x1, P4 ;  /* 0x0000006744657211 */ /* 0x000fe200020f0eff */
[----:B------:R-:W-:Y:S01]  /*2700*/  FMUL R18, R18, 1.4426950216293334961 ;  /* 0x3fb8aa3b12127820 */ /* 0x000fe20000400000 */
[----:B------:R-:W-:Y:S01]  /*2710*/  FMUL R21, R73, 1.4426950216293334961 ;  /* 0x3fb8aa3b49157820 */ /* 0x000fe20000400000 */
[----:B------:R-:W-:Y:S01]  /*2720*/  FMUL R24, R24, 1.4426950216293334961 ;  /* 0x3fb8aa3b18187820 */ /* 0x000fe20000400000 */
[----:B------:R-:W-:Y:S01]  /*2730*/  FMUL R25, R25, 1.4426950216293334961 ;  /* 0x3fb8aa3b19197820 */ /* 0x000fe20000400000 */
[----:B------:R-:W3:Y:S01]  /*2740*/  MUFU.EX2 R10, R10 ;  /* 0x0000000a000a7308 */ /* 0x000ee20000000800 */
[--C-:B------:R-:W-:Y:S01]  /*2750*/  FFMA R32, R32, UR6, -R69.reuse ;  /* 0x0000000620207c23 */ /* 0x100fe20008000845 */
[--C-:B------:R-:W-:Y:S01]  /*2760*/  FFMA R33, R33, UR6, -R69.reuse ;  /* 0x0000000621217c23 */ /* 0x100fe20008000845 */
[--C-:B------:R-:W-:Y:S01]  /*2770*/  FFMA R39, R39, UR6, -R69.reuse ;  /* 0x0000000627277c23 */ /* 0x100fe20008000845 */
[--C-:B------:R-:W-:Y:S01]  /*2780*/  FFMA R40, R40, UR6, -R69.reuse ;  /* 0x0000000628287c23 */ /* 0x100fe20008000845 */
[--C-:B------:R-:W-:Y:S01]  /*2790*/  FFMA R41, R41, UR6, -R69.reuse ;  /* 0x0000000629297c23 */ /* 0x100fe20008000845 */
[--C-:B------:R-:W-:Y:S01]  /*27a0*/  FFMA R42, R42, UR6, -R69.reuse ;  /* 0x000000062a2a7c23 */ /* 0x100fe20008000845 */
[--C-:B------:R-:W-:Y:S01]  /*27b0*/  FFMA R43, R43, UR6, -R69.reuse ;  /* 0x000000062b2b7c23 */ /* 0x100fe20008000845 */
[----:B------:R-:W0:Y:S01]  /*27c0*/  MUFU.EX2 R11, R11 ;  /* 0x0000000b000b7308 */ /* 0x000e220000000800 */
[--C-:B------:R-:W-:Y:S01]  /*27d0*/  FFMA R44, R44, UR6, -R69.reuse ;  /* 0x000000062c2c7c23 */ /* 0x100fe20008000845 */
[--C-:B------:R-:W-:Y:S01]  /*27e0*/  FFMA R45, R45, UR6, -R69.reuse ;  /* 0x000000062d2d7c23 */ /* 0x100fe20008000845 */
[--C-:B------:R-:W-:Y:S01]  /*27f0*/  FFMA R46, R46, UR6, -R69.reuse ;  /* 0x000000062e2e7c23 */ /* 0x100fe20008000845 */
[--C-:B------:R-:W-:Y:S01]  /*2800*/  FFMA R47, R47, UR6, -R69.reuse ;  /* 0x000000062f2f7c23 */ /* 0x100fe20008000845 */
[--C-:B------:R-:W-:Y:S01]  /*2810*/  FFMA R48, R48, UR6, -R69.reuse ;  /* 0x0000000630307c23 */ /* 0x100fe20008000845 */
[--C-:B------:R-:W-:Y:S01]  /*2820*/  FFMA R49, R49, UR6, -R69.reuse ;  /* 0x0000000631317c23 */ /* 0x100fe20008000845 */
[--C-:B------:R-:W-:Y:S01]  /*2830*/  FFMA R50, R50, UR6, -R69.reuse ;  /* 0x0000000632327c23 */ /* 0x100fe20008000845 */
[----:B------:R0:W-:Y:S01]  /*2840*/  MUFU.EX2 R68, R37 ;  /* 0x0000002500447308 */ /* 0x0001e20000000800 */
[--C-:B------:R-:W-:Y:S01]  /*2850*/  FFMA R51, R51, UR6, -R69.reuse ;  /* 0x0000000633337c23 */ /* 0x100fe20008000845 */
[--C-:B------:R-:W-:Y:S01]  /*2860*/  FFMA R52, R52, UR6, -R69.reuse ;  /* 0x0000000634347c23 */ /* 0x100fe20008000845 */
[--C-:B------:R-:W-:Y:S01]  /*2870*/  FFMA R53, R53, UR6, -R69.reuse ;  /* 0x0000000635357c23 */ /* 0x100fe20008000845 */
[--C-:B------:R-:W-:Y:S01]  /*2880*/  FFMA R54, R54, UR6, -R69.reuse ;  /* 0x0000000636367c23 */ /* 0x100fe20008000845 */
[--C-:B------:R-:W-:Y:S01]  /*2890*/  FFMA R55, R55, UR6, -R69.reuse ;  /* 0x0000000637377c23 */ /* 0x100fe20008000845 */
[--C-:B------:R-:W-:Y:S01]  /*28a0*/  FFMA R56, R56, UR6, -R69.reuse ;  /* 0x0000000638387c23 */ /* 0x100fe20008000845 */
[--C-:B------:R-:W-:Y:S01]  /*28b0*/  FFMA R57, R57, UR6, -R69.reuse ;  /* 0x0000000639397c23 */ /* 0x100fe20008000845 */
[----:B------:R-:W2:Y:S01]  /*28c0*/  MUFU.EX2 R12, R12 ;  /* 0x0000000c000c7308 */ /* 0x000ea20000000800 */
[----:B0-----:R-:W-:Y:S01]  /*28d0*/  FADD R37, R7, R38 ;  /* 0x0000002607257221 */ /* 0x001fe20000000000 */
[--C-:B------:R-:W-:Y:S01]  /*28e0*/  FFMA R58, R58, UR6, -R69.reuse ;  /* 0x000000063a3a7c23 */ /* 0x100fe20008000845 */
[--C-:B------:R-:W-:Y:S01]  /*28f0*/  FFMA R59, R59, UR6, -R69.reuse ;  /* 0x000000063b3b7c23 */ /* 0x100fe20008000845 */
[----:B------:R-:W-:Y:S01]  /*2900*/  FFMA R60, R60, UR6, -R69 ;  /* 0x000000063c3c7c23 */ /* 0x000fe20008000845 */
[----:B----4-:R-:W-:Y:S01]  /*2910*/  FADD R38, R8, R37 ;  /* 0x0000002508267221 */ /* 0x010fe20000000000 */
[--C-:B------:R-:W-:Y:S01]  /*2920*/  FFMA R61, R61, UR6, -R69.reuse ;  /* 0x000000063d3d7c23 */ /* 0x100fe20008000845 */
[--C-:B------:R-:W-:Y:S01]  /*2930*/  FFMA R62, R62, UR6, -R69.reuse ;  /* 0x000000063e3e7c23 */ /* 0x100fe20008000845 */
[----:B------:R-:W0:Y:S01]  /*2940*/  MUFU.EX2 R13, R13 ;  /* 0x0000000d000d7308 */ /* 0x000e220000000800 */
[----:B-1----:R-:W-:Y:S01]  /*2950*/  FADD R37, R9, R38 ;  /* 0x0000002609257221 */ /* 0x002fe20000000000 */
[--C-:B------:R-:W-:Y:S01]  /*2960*/  FFMA R63, R63, UR6, -R69.reuse ;  /* 0x000000063f3f7c23 */ /* 0x100fe20008000845 */
[--C-:B------:R-:W-:Y:S01]  /*2970*/  FFMA R64, R64, UR6, -R69.reuse ;  /* 0x0000000640407c23 */ /* 0x100fe20008000845 */
[----:B------:R-:W-:Y:S01]  /*2980*/  FFMA R65, R65, UR6, -R69 ;  /* 0x0000000641417c23 */ /* 0x000fe20008000845 */
[----:B---3--:R-:W-:Y:S01]  /*2990*/  FADD R38, R10, R37 ;  /* 0x000000250a267221 */ /* 0x008fe20000000000 */
[--C-:B------:R-:W-:Y:S01]  /*29a0*/  FFMA R66, R66, UR6, -R69.reuse ;  /* 0x0000000642427c23 */ /* 0x100fe20008000845 */
[----:B------:R-:W-:Y:S01]  /*29b0*/  FFMA R67, R67, UR6, -R69 ;  /* 0x0000000643437c23 */ /* 0x000fe20008000845 */
[----:B------:R-:W1:Y:S01]  /*29c0*/  MUFU.EX2 R14, R14 ;  /* 0x0000000e000e7308 */ /* 0x000e620000000800 */
[----:B------:R-:W-:Y:S01]  /*29d0*/  FADD R37, R11, R38 ;  /* 0x000000260b257221 */ /* 0x000fe20000000000 */
[----:B------:R3:W5:Y:S04]  /*29e0*/  @P2 LDG.E.U16 R117, desc[UR30][R94.64] ;  /* 0x0000001e5e752981 */ /* 0x000768000c1e1500 */
[----:B------:R3:W5:Y:S02]  /*29f0*/  @P2 LDG.E.U16 R109, desc[UR30][R90.64] ;  /* 0x0000001e5a6d2981 */ /* 0x000764000c1e1500 */
[----:B------:R-:W4:Y:S01]  /*2a00*/  MUFU.EX2 R15, R15 ;  /* 0x0000000f000f7308 */ /* 0x000f220000000800 */
[----:B--2---:R-:W-:-:S07]  /*2a10*/  FADD R38, R12, R37 ;  /* 0x000000250c267221 */ /* 0x004fce0000000000 */
[----:B------:R-:W2:Y:S01]  /*2a20*/  MUFU.EX2 R16, R16 ;  /* 0x0000001000107308 */ /* 0x000ea20000000800 */
[----:B0-----:R-:W-:-:S07]  /*2a30*/  FADD R37, R13, R38 ;  /* 0x000000260d257221 */ /* 0x001fce0000000000 */
[----:B------:R-:W0:Y:S01]  /*2a40*/  MUFU.EX2 R17, R17 ;  /* 0x0000001100117308 */ /* 0x000e220000000800 */
[----:B-1----:R-:W-:-:S07]  /*2a50*/  FADD R38, R14, R37 ;  /* 0x000000250e267221 */ /* 0x002fce0000000000 */
[----:B------:R-:W-:Y:S01]  /*2a60*/  MUFU.EX2 R19, R19 ;  /* 0x0000001300137308 */ /* 0x000fe20000000800 */
[----:B----4-:R-:W-:-:S07]  /*2a70*/  FADD R37, R15, R38 ;  /* 0x000000260f257221 */ /* 0x010fce0000000000 */
[----:B------:R-:W-:Y:S01]  /*2a80*/  MUFU.EX2 R20, R20 ;  /* 0x0000001400147308 */ /* 0x000fe20000000800 */
[----:B------:R-:W-:Y:S01]  /*2a90*/  F2FP.BF16.F32.PACK_AB R4, R5, R4 ;  /* 0x000000040504723e */ /* 0x000fe200000010ff */
[----:B------:R3:W5:Y:S01]  /*2aa0*/  @P2 LDG.E.U16 R107, desc[UR30][R98.64] ;  /* 0x0000001e626b2981 */ /* 0x000762000c1e1500 */
[-C--:B------:R-:W-:Y:S02]  /*2ab0*/  LEA R96, P4, R70, R72.reuse, 0x1 ;  /* 0x0000004846607211 */ /* 0x080fe400078808ff */
[----:B------:R-:W-:Y:S01]  /*2ac0*/  LEA R102, P6, R71, R72, 0x1 ;  /* 0x0000004847667211 */ /* 0x000fe200078c08ff */
[----:B------:R3:W5:Y:S02]  /*2ad0*/  @P2 LDG.E.U16 R115, desc[UR30][R100.64] ;  /* 0x0000001e64732981 */ /* 0x000764000c1e1500 */
[----:B------:R-:W1:Y:S01]  /*2ae0*/  MUFU.EX2 R18, R18 ;  /* 0x0000001200127308 */ /* 0x000e620000000800 */
[----:B--2---:R-:W-:Y:S01]  /*2af0*/  FADD R38, R16, R37 ;  /* 0x0000002510267221 */ /* 0x004fe20000000000 */
[----:B------:R-:W-:-:S06]  /*2b00*/  PRMT R73, RZ, 0x7610, R73 ;  /* 0x00007610ff497816 */ /* 0x000fcc0000000049 */
[----:B------:R-:W2:Y:S01]  /*2b10*/  MUFU.EX2 R21, R21 ;  /* 0x0000001500157308 */ /* 0x000ea20000000800 */
[----:B0-----:R-:W-:-:S07]  /*2b20*/  FADD R37, R17, R38 ;  /* 0x0000002611257221 */ /* 0x001fce0000000000 */
[----:B------:R-:W0:Y:S01]  /*2b30*/  MUFU.EX2 R24, R24 ;  /* 0x0000001800187308 */ /* 0x000e220000000800 */
[----:B-1----:R-:W-:-:S07]  /*2b40*/  FADD R38, R18, R37 ;  /* 0x0000002512267221 */ /* 0x002fce0000000000 */
[----:B------:R-:W1:Y:S01]  /*2b50*/  MUFU.EX2 R25, R25 ;  /* 0x0000001900197308 */ /* 0x000e620000000800 */
[----:B------:R-:W-:-:S07]  /*2b60*/  FADD R37, R19, R38 ;  /* 0x0000002613257221 */ /* 0x000fce0000000000 */
[----:B------:R-:W4:Y:S01]  /*2b70*/  MUFU.EX2 R23, R23 ;  /* 0x0000001700177308 */ /* 0x000f220000000800 */
[----:B------:R-:W-:-:S07]  /*2b80*/  FADD R38, R20, R37 ;  /* 0x0000002514267221 */ /* 0x000fce0000000000 */
[----:B------:R-:W0:Y:S01]  /*2b90*/  MUFU.EX2 R26, R26 ;  /* 0x0000001a001a7308 */ /* 0x000e220000000800 */
[----:B--2---:R-:W-:-:S07]  /*2ba0*/  FADD R37, R21, R38 ;  /* 0x0000002615257221 */ /* 0x004fce0000000000 */
[----:B------:R-:W2:Y:S01]  /*2bb0*/  MUFU.EX2 R27, R27 ;  /* 0x0000001b001b7308 */ /* 0x000ea20000000800 */
[----:B------:R-:W-:Y:S01]  /*2bc0*/  FADD R37, R22, R37 ;  /* 0x0000002516257221 */ /* 0x000fe20000000000 */
[----:B------:R-:W-:-:S06]  /*2bd0*/  FMUL R32, R32, 1.4426950216293334961 ;  /* 0x3fb8aa3b20207820 */ /* 0x000fcc0000400000 */
[----:B------:R-:W2:Y:S01]  /*2be0*/  MUFU.EX2 R28, R28 ;  /* 0x0000001c001c7308 */ /* 0x000ea20000000800 */
[----:B0-----:R-:W-:Y:S01]  /*2bf0*/  FADD R38, R24, R37 ;  /* 0x0000002518267221 */ /* 0x001fe20000000000 */
[----:B------:R-:W-:-:S06]  /*2c00*/  FMUL R33, R33, 1.4426950216293334961 ;  /* 0x3fb8aa3b21217820 */ /* 0x000fcc0000400000 */
[----:B------:R-:W0:Y:S01]  /*2c10*/  MUFU.EX2 R29, R29 ;  /* 0x0000001d001d7308 */ /* 0x000e220000000800 */
[----:B-1----:R-:W-:-:S07]  /*2c20*/  FADD R38, R25, R38 ;  /* 0x0000002619267221 */ /* 0x002fce0000000000 */
[----:B------:R-:W1:Y:S01]  /*2c30*/  MUFU.EX2 R30, R30 ;  /* 0x0000001e001e7308 */ /* 0x000e620000000800 */
[----:B----4-:R-:W-:-:S07]  /*2c40*/  FADD R37, R23, R38 ;  /* 0x0000002617257221 */ /* 0x010fce0000000000 */
[----:B------:R-:W-:Y:S01]  /*2c50*/  MUFU.EX2 R31, R31 ;  /* 0x0000001f001f7308 */ /* 0x000fe20000000800 */
[----:B------:R-:W-:-:S07]  /*2c60*/  FADD R38, R26, R37 ;  /* 0x000000251a267221 */ /* 0x000fce0000000000 */
[----:B------:R-:W-:Y:S01]  /*2c70*/  MUFU.EX2 R34, R34 ;  /* 0x0000002200227308 */ /* 0x000fe20000000800 */
[----:B--2---:R-:W-:-:S07]  /*2c80*/  FADD R37, R27, R38 ;  /* 0x000000261b257221 */ /* 0x004fce0000000000 */
[----:B------:R-:W-:Y:S01]  /*2c90*/  MUFU.EX2 R35, R35 ;  /* 0x0000002300237308 */ /* 0x000fe20000000800 */
[----:B------:R-:W-:Y:S01]  /*2ca0*/  FADD R38, R28, R37 ;  /* 0x000000251c267221 */ /* 0x000fe20000000000 */
[----:B------:R-:W-:Y:S01]  /*2cb0*/  FMUL R39, R39, 1.4426950216293334961 ;  /* 0x3fb8aa3b27277820 */ /* 0x000fe20000400000 */
[----:B------:R-:W-:-:S05]  /*2cc0*/  FMUL R40, R40, 1.4426950216293334961 ;  /* 0x3fb8aa3b28287820 */ /* 0x000fca0000400000 */
[----:B------:R-:W-:Y:S01]  /*2cd0*/  MUFU.EX2 R36, R36 ;  /* 0x0000002400247308 */ /* 0x000fe20000000800 */
[----:B------:R-:W-:Y:S01]  /*2ce0*/  FMUL R41, R41, 1.4426950216293334961 ;  /* 0x3fb8aa3b29297820 */ /* 0x000fe20000400000 */
[----:B------:R-:W-:Y:S01]  /*2cf0*/  F2FP.BF16.F32.PACK_AB R5, R119, R6 ;  /* 0x000000067705723e */ /* 0x000fe200000010ff */
[----:B------:R-:W-:Y:S01]  /*2d00*/  FMUL R67, R67, 1.4426950216293334961 ;  /* 0x3fb8aa3b43437820 */ /* 0x000fe20000400000 */
[----:B------:R-:W-:Y:S01]  /*2d10*/  LEA.HI.X.SX32 R97, R70, R103, 0x1, P4 ;  /* 0x0000006746617211 */ /* 0x000fe200020f0eff */
[----:B------:R3:W5:Y:S03]  /*2d20*/  @P2 LDG.E.U16 R73, desc[UR30][R104.64] ;  /* 0x0000001e68492981 */ /* 0x000766000c1e1500 */
[----:B------:R-:W2:Y:S01]  /*2d30*/  MUFU.EX2 R32, R32 ;  /* 0x0000002000207308 */ /* 0x000ea20000000800 */
[----:B0-----:R-:W-:-:S07]  /*2d40*/  FADD R37, R29, R38 ;  /* 0x000000261d257221 */ /* 0x001fce0000000000 */
[----:B------:R-:W0:Y:S01]  /*2d50*/  MUFU.EX2 R33, R33 ;  /* 0x0000002100217308 */ /* 0x000e220000000800 */
[----:B-1----:R-:W-:-:S07]  /*2d60*/  FADD R37, R30, R37 ;  /* 0x000000251e257221 */ /* 0x002fce0000000000 */
[----:B------:R1:W4:Y:S01]  /*2d70*/  MUFU.EX2 R121, R39 ;  /* 0x0000002700797308 */ /* 0x0003220000000800 */
[----:B--2---:R-:W-:-:S07]  /*2d80*/  FADD R38, R32, R37 ;  /* 0x0000002520267221 */ /* 0x004fce0000000000 */
[----:B------:R-:W2:Y:S01]  /*2d90*/  MUFU.EX2 R40, R40 ;  /* 0x0000002800287308 */ /* 0x000ea20000000800 */
[----:B0-----:R-:W-:-:S07]  /*2da0*/  FADD R38, R33, R38 ;  /* 0x0000002621267221 */ /* 0x001fce0000000000 */
[----:B------:R0:W2:Y:S01]  /*2db0*/  MUFU.EX2 R123, R41 ;  /* 0x00000029007b7308 */ /* 0x0000a20000000800 */
[----:B------:R-:W-:Y:S01]  /*2dc0*/  FADD R37, R31, R38 ;  /* 0x000000261f257221 */ /* 0x000fe20000000000 */
[----:B------:R-:W-:Y:S01]  /*2dd0*/  F2FP.BF16.F32.PACK_AB R6, R8, R7 ;  /* 0x000000070806723e */ /* 0x000fe200000010ff */
[----:B------:R3:W5:Y:S01]  /*2de0*/  @P2 LDG.E.U16 R113, desc[UR30][R96.64] ;  /* 0x0000001e60712981 */ /* 0x000762000c1e1500 */
[----:B------:R-:W-:Y:S01]  /*2df0*/  LEA.HI.X.SX32 R103, R71, R103, 0x1, P6 ;  /* 0x0000006747677211 */ /* 0x000fe200030f0eff */
[----:B------:R-:W-:Y:S01]  /*2e00*/  FADD R38, R34, R37 ;  /* 0x0000002522267221 */ /* 0x000fe20000000000 */
[----:B-1----:R-:W-:Y:S01]  /*2e10*/  FMUL R39, R42, 1.4426950216293334961 ;  /* 0x3fb8aa3b2a277820 */ /* 0x002fe20000400000 */
[----:B0-----:R-:W-:Y:S02]  /*2e20*/  FMUL R41, R44, 1.4426950216293334961 ;  /* 0x3fb8aa3b2c297820 */ /* 0x001fe40000400000 */
[----:B------:R-:W-:Y:S01]  /*2e30*/  FADD R37, R35, R38 ;  /* 0x0000002623257221 */ /* 0x000fe20000000000 */
[----:B------:R-:W-:Y:S01]  /*2e40*/  FMUL R42, R43, 1.4426950216293334961 ;  /* 0x3fb8aa3b2b2a7820 */ /* 0x000fe20000400000 */
[----:B------:R-:W-:Y:S01]  /*2e50*/  F2FP.BF16.F32.PACK_AB R8, R12, R11 ;  /* 0x0000000b0c08723e */ /* 0x000fe200000010ff */
[----:B------:R3:W5:Y:S01]  /*2e60*/  @P2 LDG.E.U16 R111, desc[UR30][R102.64] ;  /* 0x0000001e666f2981 */ /* 0x000762000c1e1500 */
[----:B------:R-:W-:Y:S01]  /*2e70*/  FADD R37, R68, R37 ;  /* 0x0000002544257221 */ /* 0x000fe20000000000 */
[----:B------:R-:W0:Y:S01]  /*2e80*/  MUFU.EX2 R39, R39 ;  /* 0x0000002700277308 */ /* 0x000e220000000800 */
[----:B------:R-:W-:-:S02]  /*2e90*/  F2FP.BF16.F32.PACK_AB R7, R10, R9 ;  /* 0x000000090a07723e */ /* 0x000fc400000010ff */
[----:B------:R-:W-:Y:S01]  /*2ea0*/  FADD R38, R36, R37 ;  /* 0x0000002524267221 */ /* 0x000fe20000000000 */
[----:B------:R-:W-:Y:S01]  /*2eb0*/  FMUL R44, R45, 1.4426950216293334961 ;  /* 0x3fb8aa3b2d2c7820 */ /* 0x000fe20000400000 */
[----:B------:R-:W-:Y:S02]  /*2ec0*/  PRMT R71, RZ, 0x7610, R71 ;  /* 0x00007610ff477816 */ /* 0x000fe40000000047 */
[----:B----4-:R-:W-:Y:S01]  /*2ed0*/  FADD R37, R121, R38 ;  /* 0x0000002679257221 */ /* 0x010fe20000000000 */
[----:B------:R-:W1:Y:S01]  /*2ee0*/  MUFU.EX2 R42, R42 ;  /* 0x0000002a002a7308 */ /* 0x000e620000000800 */
[----:B------:R-:W-:Y:S02]  /*2ef0*/  FMUL R43, R46, 1.4426950216293334961 ;  /* 0x3fb8aa3b2e2b7820 */ /* 0x000fe40000400000 */
[----:B--2---:R-:W-:-:S05]  /*2f00*/  FADD R38, R40, R37 ;  /* 0x0000002528267221 */ /* 0x004fca0000000000 */
[----:B------:R-:W2:Y:S01]  /*2f10*/  MUFU.EX2 R41, R41 ;  /* 0x0000002900297308 */ /* 0x000ea20000000800 */
[----:B------:R-:W-:Y:S01]  /*2f20*/  FADD R38, R123, R38 ;  /* 0x000000267b267221 */ /* 0x000fe20000000000 */
[----:B------:R-:W-:Y:S01]  /*2f30*/  FMUL R46, R47, 1.4426950216293334961 ;  /* 0x3fb8aa3b2f2e7820 */ /* 0x000fe20000400000 */
[----:B------:R-:W-:Y:S01]  /*2f40*/  FMUL R45, R48, 1.4426950216293334961 ;  /* 0x3fb8aa3b302d7820 */ /* 0x000fe20000400000 */
[----:B------:R-:W-:-:S04]  /*2f50*/  F2FP.BF16.F32.PACK_AB R10, R16, R15 ;  /* 0x0000000f100a723e */ /* 0x000fc800000010ff */
[----:B------:R-:W4:Y:S01]  /*2f60*/  MUFU.EX2 R44, R44 ;  /* 0x0000002c002c7308 */ /* 0x000f220000000800 */
[----:B0-----:R-:W-:Y:S01]  /*2f70*/  FADD R37, R39, R38 ;  /* 0x0000002627257221 */ /* 0x001fe20000000000 */
[----:B------:R-:W-:Y:S01]  /*2f80*/  FMUL R48, R49, 1.4426950216293334961 ;  /* 0x3fb8aa3b31307820 */ /* 0x000fe20000400000 */
[----:B------:R-:W-:Y:S01]  /*2f90*/  F2FP.BF16.F32.PACK_AB R9, R14, R13 ;  /* 0x0000000d0e09723e */ /* 0x000fe200000010ff */
[----:B------:R3:W5:Y:S04]  /*2fa0*/  @P2 LDG.E.U16 R71, desc[UR30][R92.64] ;  /* 0x0000001e5c472981 */ /* 0x000768000c1e1500 */
[----:B------:R-:W0:Y:S01]  /*2fb0*/  MUFU.EX2 R43, R43 ;  /* 0x0000002b002b7308 */ /* 0x000e220000000800 */
[----:B-1----:R-:W-:Y:S01]  /*2fc0*/  FADD R38, R42, R37 ;  /* 0x000000252a267221 */ /* 0x002fe20000000000 */
[----:B------:R-:W-:-:S06]  /*2fd0*/  FMUL R47, R50, 1.4426950216293334961 ;  /* 0x3fb8aa3b322f7820 */ /* 0x000fcc0000400000 */
[----:B------:R-:W1:Y:S01]  /*2fe0*/  MUFU.EX2 R46, R46 ;  /* 0x0000002e002e7308 */ /* 0x000e620000000800 */
[----:B--2---:R-:W-:Y:S01]  /*2ff0*/  FADD R37, R41, R38 ;  /* 0x0000002629257221 */ /* 0x004fe20000000000 */
[----:B------:R-:W-:-:S06]  /*3000*/  FMUL R50, R51, 1.4426950216293334961 ;  /* 0x3fb8aa3b33327820 */ /* 0x000fcc0000400000 */
[----:B------:R-:W2:Y:S01]  /*3010*/  MUFU.EX2 R45, R45 ;  /* 0x0000002d002d7308 */ /* 0x000ea20000000800 */
[----:B----4-:R-:W-:Y:S01]  /*3020*/  FADD R38, R44, R37 ;  /* 0x000000252c267221 */ /* 0x010fe20000000000 */
[----:B------:R-:W-:-:S06]  /*3030*/  FMUL R49, R52, 1.4426950216293334961 ;  /* 0x3fb8aa3b34317820 */ /* 0x000fcc0000400000 */
[----:B------:R-:W4:Y:S01]  /*3040*/  MUFU.EX2 R48, R48 ;  /* 0x0000003000307308 */ /* 0x000f220000000800 */
[----:B0-----:R-:W-:Y:S01]  /*3050*/  FADD R37, R43, R38 ;  /* 0x000000262b257221 */ /* 0x001fe20000000000 */
[----:B------:R-:W-:-:S06]  /*3060*/  FMUL R52, R53, 1.4426950216293334961 ;  /* 0x3fb8aa3b35347820 */ /* 0x000fcc0000400000 */
        /* <DEDUP_REMOVED lines=26> */
[----:B------:R-:W-:-:S06]  /*3210*/  F2FP.BF16.F32.PACK_AB R12, R20, R19 ;  /* 0x00000013140c723e */ /* 0x000fcc00000010ff */
[----:B------:R-:W1:Y:S01]  /*3220*/  MUFU.EX2 R58, R58 ;  /* 0x0000003a003a7308 */ /* 0x000e620000000800 */
[----:B--2---:R-:W-:Y:S01]  /*3230*/  FADD R19, R53, R16 ;  /* 0x0000001035137221 */ /* 0x004fe20000000000 */
[----:B------:R-:W-:-:S06]  /*3240*/  FMUL R59, R62, 1.4426950216293334961 ;  /* 0x3fb8aa3b3e3b7820 */ /* 0x000fcc0000400000 */
[----:B------:R-:W2:Y:S01]  /*3250*/  MUFU.EX2 R57, R57 ;  /* 0x0000003900397308 */ /* 0x000ea20000000800 */
[----:B----4-:R-:W-:Y:S01]  /*3260*/  FADD R20, R56, R19 ;  /* 0x0000001338147221 */ /* 0x010fe20000000000 */
[----:B------:R-:W-:Y:S01]  /*3270*/  FMUL R62, R63, 1.4426950216293334961 ;  /* 0x3fb8aa3b3f3e7820 */ /* 0x000fe20000400000 */
[----:B------:R-:W-:Y:S01]  /*3280*/  FMUL R61, R64, 1.4426950216293334961 ;  /* 0x3fb8aa3b403d7820 */ /* 0x000fe20000400000 */
[----:B------:R-:W-:Y:S01]  /*3290*/  FMUL R38, R65, 1.4426950216293334961 ;  /* 0x3fb8aa3b41267820 */ /* 0x000fe20000400000 */
[----:B------:R-:W-:-:S03]  /*32a0*/  FMUL R37, R66, 1.4426950216293334961 ;  /* 0x3fb8aa3b42257820 */ /* 0x000fc60000400000 */
[----:B------:R-:W4:Y:S01]  /*32b0*/  MUFU.EX2 R60, R60 ;  /* 0x0000003c003c7308 */ /* 0x000f220000000800 */
[----:B------:R-:W-:Y:S01]  /*32c0*/  F2FP.BF16.F32.PACK_AB R15, R26, R23 ;  /* 0x000000171a0f723e */ /* 0x000fe200000010ff */
[----:B0-----:R-:W-:Y:S01]  /*32d0*/  FADD R23, R55, R20 ;  /* 0x0000001437177221 */ /* 0x001fe20000000000 */
[----:B------:R-:W-:-:S05]  /*32e0*/  F2FP.BF16.F32.PACK_AB R13, R22, R21 ;  /* 0x00000015160d723e */ /* 0x000fca00000010ff */
[----:B------:R-:W0:Y:S01]  /*32f0*/  MUFU.EX2 R59, R59 ;  /* 0x0000003b003b7308 */ /* 0x000e220000000800 */
[----:B------:R-:W-:Y:S01]  /*3300*/  F2FP.BF16.F32.PACK_AB R14, R25, R24 ;  /* 0x00000018190e723e */ /* 0x000fe200000010ff */
[----:B-1----:R-:W-:Y:S01]  /*3310*/  FADD R24, R58, R23 ;  /* 0x000000173a187221 */ /* 0x002fe20000000000 */
[----:B------:R-:W-:-:S05]  /*3320*/  F2FP.BF16.F32.PACK_AB R21, R121, R36 ;  /* 0x000000247915723e */ /* 0x000fca00000010ff */
[----:B------:R-:W1:Y:S01]  /*3330*/  MUFU.EX2 R62, R62 ;  /* 0x0000003e003e7308 */ /* 0x000e620000000800 */
[----:B------:R-:W-:Y:S01]  /*3340*/  F2FP.BF16.F32.PACK_AB R16, R28, R27 ;  /* 0x0000001b1c10723e */ /* 0x000fe200000010ff */
[----:B--2---:R-:W-:-:S06]  /*3350*/  FADD R27, R57, R24 ;  /* 0x00000018391b7221 */ /* 0x004fcc0000000000 */
[----:B------:R-:W-:Y:S01]  /*3360*/  MUFU.EX2 R61, R61 ;  /* 0x0000003d003d7308 */ /* 0x000fe20000000800 */
[----:B------:R-:W-:-:S07]  /*3370*/  F2FP.BF16.F32.PACK_AB R11, R18, R17 ;  /* 0x00000011120b723e */ /* 0x000fce00000010ff */
[----:B------:R-:W2:Y:S01]  /*3380*/  MUFU.EX2 R38, R38 ;  /* 0x0000002600267308 */ /* 0x000ea20000000800 */
[----:B------:R-:W-:-:S07]  /*3390*/  F2FP.BF16.F32.PACK_AB R17, R30, R29 ;  /* 0x0000001d1e11723e */ /* 0x000fce00000010ff */
[----:B------:R-:W-:Y:S08]  /*33a0*/  MUFU.EX2 R37, R37 ;  /* 0x0000002500257308 */ /* 0x000ff00000000800 */
[----:B------:R-:W2:Y:S01]  /*33b0*/  MUFU.EX2 R36, R67 ;  /* 0x0000004300247308 */ /* 0x000ea20000000800 */
[----:B----4-:R-:W-:Y:S01]  /*33c0*/  FADD R30, R60, R27 ;  /* 0x0000001b3c1e7221 */ /* 0x010fe20000000000 */
[----:B------:R-:W-:-:S03]  /*33d0*/  F2FP.BF16.F32.PACK_AB R18, R33, R32 ;  /* 0x000000202112723e */ /* 0x000fc600000010ff */
[----:B0-----:R-:W-:Y:S01]  /*33e0*/  FADD R33, R59, R30 ;  /* 0x0000001e3b217221 */ /* 0x001fe20000000000 */
[----:B------:R-:W-:Y:S02]  /*33f0*/  F2FP.BF16.F32.PACK_AB R22, R123, R40 ;  /* 0x000000287b16723e */ /* 0x000fe400000010ff */
[----:B------:R-:W-:Y:S01]  /*3400*/  F2FP.BF16.F32.PACK_AB R19, R34, R31 ;  /* 0x0000001f2213723e */ /* 0x000fe200000010ff */
[----:B-1----:R-:W-:Y:S01]  /*3410*/  FADD R40, R62, R33 ;  /* 0x000000213e287221 */ /* 0x002fe20000000000 */
[----:B------:R-:W-:Y:S02]  /*3420*/  F2FP.BF16.F32.PACK_AB R20, R68, R35 ;  /* 0x000000234414723e */ /* 0x000fe400000010ff */
[----:B------:R-:W-:Y:S02]  /*3430*/  F2FP.BF16.F32.PACK_AB R23, R42, R39 ;  /* 0x000000272a17723e */ /* 0x000fe400000010ff */
[----:B------:R-:W-:Y:S02]  /*3440*/  F2FP.BF16.F32.PACK_AB R24, R44, R41 ;  /* 0x000000292c18723e */ /* 0x000fe400000010ff */
[----:B------:R-:W-:-:S02]  /*3450*/  F2FP.BF16.F32.PACK_AB R25, R46, R43 ;  /* 0x0000002b2e19723e */ /* 0x000fc400000010ff */
[----:B------:R-:W-:Y:S02]  /*3460*/  F2FP.BF16.F32.PACK_AB R26, R48, R45 ;  /* 0x0000002d301a723e */ /* 0x000fe400000010ff */
[----:B------:R-:W-:Y:S02]  /*3470*/  F2FP.BF16.F32.PACK_AB R27, R50, R47 ;  /* 0x0000002f321b723e */ /* 0x000fe400000010ff */
[----:B------:R-:W-:Y:S02]  /*3480*/  F2FP.BF16.F32.PACK_AB R28, R52, R49 ;  /* 0x00000031341c723e */ /* 0x000fe400000010ff */
[----:B------:R-:W-:Y:S02]  /*3490*/  F2FP.BF16.F32.PACK_AB R29, R54, R51 ;  /* 0x00000033361d723e */ /* 0x000fe400000010ff */
[----:B------:R-:W-:Y:S02]  /*34a0*/  F2FP.BF16.F32.PACK_AB R30, R56, R53 ;  /* 0x00000035381e723e */ /* 0x000fe400000010ff */
[----:B------:R-:W-:-:S02]  /*34b0*/  F2FP.BF16.F32.PACK_AB R31, R58, R55 ;  /* 0x000000373a1f723e */ /* 0x000fc400000010ff */
[----:B------:R-:W-:Y:S02]  /*34c0*/  F2FP.BF16.F32.PACK_AB R32, R60, R57 ;  /* 0x000000393c20723e */ /* 0x000fe400000010ff */
[----:B------:R-:W-:Y:S02]  /*34d0*/  F2FP.BF16.F32.PACK_AB R33, R62, R59 ;  /* 0x0000003b3e21723e */ /* 0x000fe400000010ff */
[----:B--2---:R-:W-:Y:S02]  /*34e0*/  F2FP.BF16.F32.PACK_AB R34, R38, R61 ;  /* 0x0000003d2622723e */ /* 0x004fe400000010ff */
[----:B------:R-:W-:Y:S01]  /*34f0*/  F2FP.BF16.F32.PACK_AB R35, R36, R37 ;  /* 0x000000252423723e */ /* 0x000fe200000010ff */
[----:B---3--:R-:W-:Y:S06]  /*3500*/  @!P2 BRA `(.L_x_9) ;  /* 0x000000000004a947 */ /* 0x008fec0003800000 */
[----:B------:R0:W-:Y:S02]  /*3510*/  STTM.x32 tmem[UR14+0xc0], R4 ;  /* 0x0000c004000079ed */ /* 0x0001e400082c000e */
.L_x_9:
[----:B------:R-:W-:Y:S01]  /*3520*/  LOP3.LUT R68, R2, 0x40, RZ, 0x3c, !PT ;  /* 0x0000004002447812 */ /* 0x000fe200078e3cff */
[----:B-----5:R1:W-:Y:S01]  /*3530*/  STS.U16 [R2+UR11+0x4000], R117 ;  /* 0x0040007502007988 */ /* 0x0203e2000800040b */
[----:B0-----:R-:W-:Y:S01]  /*3540*/  FADD R4, -R69, -INF ;  /* 0xff80000045047421 */ /* 0x001fe20000000100 */
[----:B------:R-:W-:Y:S01]  /*3550*/  UIADD3 UR17, UPT, UPT, UR17, -0x40, URZ ;  /* 0xffffffc011117890 */ /* 0x000fe2000fffe0ff */
[----:B------:R-:W-:Y:S01]  /*3560*/  FADD R61, R61, R40 ;  /* 0x000000283d3d7221 */ /* 0x000fe20000000000 */
[----:B------:R1:W-:Y:S01]  /*3570*/  STS.U16 [R2+UR11+0x4400], R109 ;  /* 0x0044006d02007988 */ /* 0x0003e2000800040b */
[----:B------:R-:W-:-:S03]  /*3580*/  FMUL R39, R4, 1.4426950216293334961 ;  /* 0x3fb8aa3b04277820 */ /* 0x000fc60000400000 */
[----:B------:R1:W-:Y:S03]  /*3590*/  STS.U16 [R2+UR11+0x4800], R107 ;  /* 0x0048006b02007988 */ /* 0x0003e6000800040b */
[----:B------:R-:W0:Y:S01]  /*35a0*/  MUFU.EX2 R39, R39 ;  /* 0x0000002700277308 */ /* 0x000e220000000800 */
[----:B------:R1:W-:Y:S04]  /*35b0*/  STS.U16 [R2+UR11+0x4c00], R73 ;  /* 0x004c004902007988 */ /* 0x0003e8000800040b */
[----:B------:R1:W-:Y:S04]  /*35c0*/  STS.U16 [R68+UR11+0x4200], R71 ;  /* 0x0042004744007988 */ /* 0x0003e8000800040b */
[----:B------:R1:W-:Y:S04]  /*35d0*/  STS.U16 [R68+UR11+0x4600], R115 ;  /* 0x0046007344007988 */ /* 0x0003e8000800040b */
[----:B------:R1:W-:Y:S04]  /*35e0*/  STS.U16 [R68+UR11+0x4a00], R113 ;  /* 0x004a007144007988 */ /* 0x0003e8000800040b */
[----:B------:R1:W-:Y:S01]  /*35f0*/  STS.U16 [R68+UR11+0x4e00], R111 ;  /* 0x004e006f44007988 */ /* 0x0003e2000800040b */
[----:B------:R-:W2:Y:S02]  /*3600*/  FENCE.VIEW.ASYNC.T ;  /* 0x00000000000073c6 */ /* 0x000ea40000000200 */
[----:B--2---:R-:W-:Y:S06]  /*3610*/  BAR.SYNC.DEFER_BLOCKING 0x0 ;  /* 0x0000000000007b1d */ /* 0x004fec0000010000 */
[----:B------:R-:W2:Y:S01]  /*3620*/  LDTM.x32 R4, tmem[UR14] ;  /* 0x0000000e000479ee */ /* 0x000ea200082c0000 */
[----:B------:R-:W-:Y:S01]  /*3630*/  NOP ;  /* 0x0000000000007918 */ /* 0x000fe20000000000 */
[----:B01----:R-:W-:Y:S05]  /*3640*/  @!P2 BRA `(.L_x_10) ;  /* 0x000000000084a947 */ /* 0x003fea0003800000 */
[C---:B--2---:R-:W-:Y:S01]  /*3650*/  FMUL R4, R39.reuse, R4 ;  /* 0x0000000427047220 */ /* 0x044fe20000400000 */
[C---:B------:R-:W-:Y:S01]  /*3660*/  FMUL R5, R39.reuse, R5 ;  /* 0x0000000527057220 */ /* 0x040fe20000400000 */
        /* <DEDUP_REMOVED lines=29> */
[----:B------:R-:W-:-:S04]  /*3840*/  FMUL R35, R39, R35 ;  /* 0x0000002327237220 */ /* 0x000fc80000400000 */
[----:B------:R0:W-:Y:S03]  /*3850*/  STTM.x32 tmem[UR14], R4 ;  /* 0x00000004000079ed */ /* 0x0001e600082c000e */
.L_x_10:
[----:B--2---:R-:W1:Y:S02]  /*3860*/  FENCE.VIEW.ASYNC.T ;  /* 0x00000000000073c6 */ /* 0x004e640000000200 */
[----:B-1----:R-:W-:Y:S01]  /*3870*/  BAR.SYNC.DEFER_BLOCKING 0x0 ;  /* 0x0000000000007b1d */ /* 0x002fe20000010000 */
[----:B------:R-:W-:Y:S01]  /*3880*/  FADD R38, R38, R61 ;  /* 0x0000003d26267221 */ /* 0x000fe20000000000 */
[----:B------:R-:W-:Y:S02]  /*3890*/  UISETP.GE.AND UP1, UPT, UR17, 0x1, UPT ;  /* 0x000000011100788c */ /* 0x000fe4000bf26270 */
[----:B------:R-:W-:Y:S01]  /*38a0*/  UIADD3 UR24, UPT, UPT, UR12, 0xc0, URZ ;  /* 0x000000c00c187890 */ /* 0x000fe2000fffe0ff */
[----:B------:R-:W-:-:S04]  /*38b0*/  FADD R37, R37, R38 ;  /* 0x0000002625257221 */ /* 0x000fc80000000000 */
[----:B------:R-:W-:-:S04]  /*38c0*/  FADD R36, R36, R37 ;  /* 0x0000002524247221 */ /* 0x000fc80000000000 */
[----:B------:R-:W-:Y:S01]  /*38d0*/  FADD R36, R39, R36 ;  /* 0x0000002427247221 */ /* 0x000fe20000000000 */
[----:B------:R1:W-:Y:S06]  /*38e0*/  MEMBAR.ALL.CTA ;  /* 0x0000000000007992 */ /* 0x0003ec0000008000 */
[----:B-1----:R-:W1:Y:S02]  /*38f0*/  FENCE.VIEW.ASYNC.S ;  /* 0x00000000000073c6 */ /* 0x002e640000000000 */
[----:B-1----:R-:W-:Y:S06]  /*3900*/  BAR.SYNC.DEFER_BLOCKING 0x0 ;  /* 0x0000000000007b1d */ /* 0x002fec0000010000 */
[----:B------:R-:W-:Y:S05]  /*3910*/  @!P3 BRA `(.L_x_11) ;  /* 0x0000000000c4b947 */ /* 0x000fea0003800000 */
[----:B------:R-:W-:Y:S01]  /*3920*/  UIADD3 UR5, UPT, UPT, UR11, 0x4000, URZ ;  /* 0x000040000b057890 */ /* 0x000fe2000fffe0ff */
[----:B------:R-:W-:Y:S01]  /*3930*/  UMOV UR4, URZ ;  /* 0x000000ff00047c82 */ /* 0x000fe20008000000 */
[----:B------:R-:W-:Y:S02]  /*3940*/  UIADD3 UR44, UPT, UPT, UR12, 0xc8, URZ ;  /* 0x000000c80c2c7890 */ /* 0x000fe4000fffe0ff */
[----:B------:R-:W-:Y:S02]  /*3950*/  USHF.R.U32.HI UR5, URZ, 0x4, UR5 ;  /* 0x00000004ff057899 */ /* 0x000fe40008011605 */
[----:B------:R-:W-:Y:S02]  /*3960*/  UIADD3 UR45, UPT, UPT, UR12, 0xd0, URZ ;  /* 0x000000d00c2d7890 */ /* 0x000fe4000fffe0ff */
[----:B------:R-:W-:Y:S02]  /*3970*/  USGXT.U32 UR6, UR5, 0xe ;  /* 0x0000000e0506789a */ /* 0x000fe40008000000 */
[----:B------:R-:W-:-:S02]  /*3980*/  UIADD3 UR46, UPT, UPT, UR12, 0xd8, URZ ;  /* 0x000000d80c2e7890 */ /* 0x000fc4000fffe0ff */
[----:B------:R-:W-:Y:S02]  /*3990*/  UIADD3 UR32, UP2, UPT, UR6, 0x2, URZ ;  /* 0x0000000206207890 */ /* 0x000fe4000ff5e0ff */
[----:B------:R-:W-:Y:S02]  /*39a0*/  UIADD3 UR47, UPT, UPT, UR12, 0x20, URZ ;  /* 0x000000200c2f7890 */ /* 0x000fe4000fffe0ff */
[----:B------:R-:W-:Y:S02]  /*39b0*/  UIADD3.X UR33, UPT, UPT, UR4, 0x40004040, URZ, UP2, !UPT ;  /* 0x4000404004217890 */ /* 0x000fe400097fe4ff */
[----:B------:R-:W-:Y:S02]  /*39c0*/  UIADD3 UR48, UPT, UPT, UR12, 0xe0, URZ ;  /* 0x000000e00c307890 */ /* 0x000fe4000fffe0ff */
[----:B------:R-:W-:Y:S02]  /*39d0*/  UIADD3.64 UR38, UPT, UPT, UR32, 0x2, URZ ;  /* 0x0000000220267897 */ /* 0x000fe4000fffe0ff */
[----:B------:R-:W-:-:S02]  /*39e0*/  UIADD3.64 UR40, UPT, UPT, UR32, 0x4, URZ ;  /* 0x0000000420287897 */ /* 0x000fc4000fffe0ff */
[----:B------:R-:W-:Y:S02]  /*39f0*/  UIADD3 UR52, UPT, UPT, UR12, 0x20, URZ ;  /* 0x000000200c347890 */ /* 0x000fe4000fffe0ff */
[----:B------:R-:W-:Y:S02]  /*3a00*/  UIADD3 UR49, UPT, UPT, UR12, 0xe8, URZ ;  /* 0x000000e80c317890 */ /* 0x000fe4000fffe0ff */
[----:B------:R-:W-:Y:S02]  /*3a10*/  UIADD3 UR53, UPT, UPT, UR12, 0x20, URZ ;  /* 0x000000200c357890 */ /* 0x000fe4000fffe0ff */
[----:B------:R-:W-:Y:S01]  /*3a20*/  UIADD3 UR50, UPT, UPT, UR12, 0xf0, URZ ;  /* 0x000000f00c327890 */ /* 0x000fe2000fffe0ff */
[----:B------:R-:W-:Y:S01]  /*3a30*/  UMOV UR20, 0x0 ;  /* 0x0000000000147882 */ /* 0x000fe20000000000 */
[----:B------:R-:W-:Y:S01]  /*3a40*/  UMOV UR21, 0x8080490 ;  /* 0x0808049000157882 */ /* 0x000fe20000000000 */
[----:B------:R-:W-:Y:S02]  /*3a50*/  UIADD3 UR54, UPT, UPT, UR12, 0x20, URZ ;  /* 0x000000200c367890 */ /* 0x000fe4000fffe0ff */
[----:B------:R-:W-:Y:S01]  /*3a60*/  UIADD3 UR51, UPT, UPT, UR12, 0xf8, URZ ;  /* 0x000000f80c337890 */ /* 0x000fe2000fffe0ff */
[----:B------:R-:W-:Y:S01]  /*3a70*/  UMOV UR7, 0x40004040 ;  /* 0x4000404000077882 */ /* 0x000fe20000000000 */
[----:B------:R-:W-:Y:S01]  /*3a80*/  UMOV UR18, 0x0 ;  /* 0x0000000000127882 */ /* 0x000fe20000000000 */
[----:B------:R-:W-:Y:S01]  /*3a90*/  UMOV UR19, 0x8080490 ;  /* 0x0808049000137882 */ /* 0x000fe20000000000 */
[----:B------:R-:W-:Y:S01]  /*3aa0*/  UMOV UR22, 0x0 ;  /* 0x0000000000167882 */ /* 0x000fe20000000000 */
[----:B------:R-:W-:Y:S01]  /*3ab0*/  UMOV UR23, 0x8080490 ;  /* 0x0808049000177882 */ /* 0x000fe20000000000 */
[----:B------:R1:W-:Y:S01]  /*3ac0*/  UTCHMMA tmem[UR24], gdesc[UR6], tmem[UR12], tmem[UR20], idesc[UR21], UPT ;  /* 0x00ff1406180079ea */ /* 0x0003e2000b80000c */
        /* <DEDUP_REMOVED lines=11> */
[----:B------:R-:W-:Y:S01]  /*3b80*/  UMOV UR4, UR15 ;  /* 0x0000000f00047c82 */ /* 0x000fe20008000000 */
[----:B------:R-:W-:Y:S01]  /*3b90*/  UMOV UR5, URZ ;  /* 0x000000ff00057c82 */ /* 0x000fe20008000000 */
[----:B------:R1:W-:Y:S01]  /*3ba0*/  UTCHMMA tmem[UR48], gdesc[UR6], tmem[UR47], tmem[UR28], idesc[UR29], UPT ;  /* 0x00ff1c06300079ea */ /* 0x0003e2000b80002f */
[----:B------:R-:W-:Y:S01]  /*3bb0*/  UMOV UR42, 0x0 ;  /* 0x00000000002a7882 */ /* 0x000fe20000000000 */
[----:B------:R-:W-:Y:S01]  /*3bc0*/  UMOV UR43, 0x8080490 ;  /* 0x08080490002b7882 */ /* 0x000fe20000000000 */
[----:B------:R1:W-:Y:S01]  /*3bd0*/  UTCHMMA tmem[UR49], gdesc[UR32], tmem[UR52], tmem[UR34], idesc[UR35], UPT ;  /* 0x00ff2220310079ea */ /* 0x0003e2000b800034 */
[----:B------:R-:W-:Y:S01]  /*3be0*/  UMOV UR4, UR4 ;  /* 0x0000000400047c82 */ /* 0x000fe20008000000 */
[----:B------:R1:W-:Y:S01]  /*3bf0*/  UTCHMMA tmem[UR50], gdesc[UR38], tmem[UR53], tmem[UR36], idesc[UR37], UPT ;  /* 0x00ff2426320079ea */ /* 0x0003e2000b800035 */
[----:B------:R1:W-:Y:S01]  /*3c00*/  UTCHMMA tmem[UR51], gdesc[UR40], tmem[UR54], tmem[UR42], idesc[UR43], UPT ;  /* 0x00ff2a28330079ea */ /* 0x0003e2000b800036 */
[----:B------:R1:W-:Y:S01]  /*3c10*/  UTCBAR [UR4], URZ ;  /* 0x000000ff040073e9 */ /* 0x0003e200080000ff */
[----:B------:R-:W-:Y:S01]  /*3c20*/  NOP ;  /* 0x0000000000007918 */ /* 0x000fe20000000000 */
.L_x_11:
[----:B------:R-:W-:Y:S01]  /*3c30*/  FSEL R69, R69, -INF , P2 ;  /* 0xff80000045457808 */ /* 0x000fe20001000000 */
[----:B------:R-:W-:Y:S01]  /*3c40*/  UMOV UR5, URZ ;  /* 0x000000ff00057c82 */ /* 0x000fe20008000000 */
[----:B------:R-:W-:Y:S01]  /*3c50*/  FSEL R70, R36, 1, P2 ;  /* 0x3f80000024467808 */ /* 0x000fe20001000000 */
[----:B------:R-:W-:Y:S06]  /*3c60*/  BRA.U !UP1, `(.L_x_12) ;  /* 0x0000002509907547 */ /* 0x000fec000b800000 */
[----:B-1----:R-:W-:Y:S01]  /*3c70*/  UIADD3 UR6, UPT, UPT, UR11, 0x6000, URZ ;  /* 0x000060000b067890 */ /* 0x002fe2000fffe0ff */
[----:B------:R-:W-:Y:S01]  /*3c80*/  SHF.L.U32 R72, R3, 0x6, RZ ;  /* 0x0000000603487819 */ /* 0x000fe200000006ff */
[----:B------:R-:W-:Y:S01]  /*3c90*/  USHF.R.U32.HI UR18, URZ, 0x4, UR11 ;  /* 0x00000004ff127899 */ /* 0x000fe2000801160b */
[----:B------:R-:W-:Y:S01]  /*3ca0*/  HFMA2 R73, -RZ, RZ, 0, 0 ;  /* 0x00000000ff497431 */ /* 0x000fe200000001ff */
[----:B------:R-:W-:Y:S01]  /*3cb0*/  USHF.R.U32.HI UR6, URZ, 0x4, UR6 ;  /* 0x00000004ff067899 */ /* 0x000fe20008011606 */
[----:B------:R-:W-:Y:S01]  /*3cc0*/  MOV R106, R69 ;  /* 0x00000045006a7202 */ /* 0x000fe20000000f00 */
[----:B------:R-:W-:Y:S01]  /*3cd0*/  USGXT.U32 UR18, UR18, 0xe ;  /* 0x0000000e1212789a */ /* 0x000fe20008000000 */
[----:B------:R-:W-:Y:S01]  /*3ce0*/  MOV R71, R72 ;  /* 0x0000004800477202 */ /* 0x000fe20000000f00 */
[----:B------:R-:W-:Y:S02]  /*3cf0*/  USGXT.U32 UR20, UR6, 0xe ;  /* 0x0000000e0614789a */ /* 0x000fe40008000000 */
[----:B------:R-:W-:-:S02]  /*3d00*/  USHF.R.U32.HI UR8, URZ, 0x4, UR8 ;  /* 0x00000004ff087899 */ /* 0x000fc40008011608 */
[----:B------:R-:W-:Y:S02]  /*3d10*/  ULOP3.LUT UR28, UR18, 0x1000000, URZ, 0xfc, !UPT ;  /* 0x01000000121c7892 */ /* 0x000fe4000f8efcff */
[----:B------:R-:W-:Y:S02]  /*3d20*/  USHF.L.U32 UR25, UR25, 0x6, URZ ;  /* 0x0000000619197899 */ /* 0x000fe400080006ff */
[----:B------:R-:W-:Y:S02]  /*3d30*/  UIADD3 UR18, UP3, UPT, UR18, 0x1000080, URZ ;  /* 0x0100008012127890 */ /* 0x000fe4000ff7e0ff */
[----:B------:R-:W-:Y:S01]  /*3d40*/  UIADD3 UR38, UP2, UPT, UR20, 0x2, URZ ;  /* 0x0000000214267890 */ /* 0x000fe2000ff5e0ff */
[----:B------:R-:W-:Y:S01]  /*3d50*/  UMOV UR5, URZ ;  /* 0x000000ff00057c82 */ /* 0x000fe20008000000 */
[----:B------:R-:W-:Y:S01]  /*3d60*/  UMOV UR4, URZ ;  /* 0x000000ff00047c82 */ /* 0x000fe20008000000 */
[----:B------:R-:W-:Y:S01]  /*3d70*/  USGXT.U32 UR8, UR8, 0xe ;  /* 0x0000000e0808789a */ /* 0x000fe20008000000 */
[----:B------:R-:W-:Y:S01]  /*3d80*/  MOV R3, UR25 ;  /* 0x0000001900037c02 */ /* 0x000fe20008000f00 */
[----:B------:R-:W-:-:S02]  /*3d90*/  UIADD3.X UR19, UPT, UPT, UR5, 0x40004040, URZ, UP3, !UPT ;  /* 0x4000404005137890 */ /* 0x000fc40009ffe4ff */
[----:B------:R-:W-:Y:S02]  /*3da0*/  UIADD3.X UR39, UPT, UPT, UR4, 0x40004040, URZ, UP2, !UPT ;  /* 0x4000404004277890 */ /* 0x000fe400097fe4ff */
[----:B------:R-:W-:Y:S02]  /*3db0*/  UIADD3 UR40, UP3, UPT, UR18, 0x180, URZ ;  /* 0x0000018012287890 */ /* 0x000fe4000ff7e0ff */
[----:B------:R-:W-:Y:S02]  /*3dc0*/  UIADD3 UR42, UP2, UPT, UR18, 0x200, URZ ;  /* 0x00000200122a7890 */ /* 0x000fe4000ff5e0ff */
[----:B------:R-:W-:Y:S01]  /*3dd0*/  UISETP.NE.U32.AND UP1, UPT, UR9, URZ, UPT ;  /* 0x000000ff0900728c */ /* 0x000fe2000bf25070 */
[----:B------:R-:W-:Y:S01]  /*3de0*/  UMOV UR22, 0xfffffffe ;  /* 0xfffffffe00167882 */ /* 0x000fe20000000000 */
[----:B------:R-:W-:Y:S01]  /*3df0*/  UMOV UR23, 0x7fffbfdf ;  /* 0x7fffbfdf00177882 */ /* 0x000fe20000000000 */
[----:B------:R-:W-:Y:S01]  /*3e00*/  UMOV UR9, URZ ;  /* 0x000000ff00097c82 */ /* 0x000fe20008000000 */
[----:B------:R-:W1:Y:S01]  /*3e10*/  LDCU UR48, c[0x0][0x3a8] ;  /* 0x00007500ff3077ac */ /* 0x000e620008000800 */
[----:B------:R-:W-:-:S02]  /*3e20*/  UIADD3.64 UR22, UPT, UPT, UR8, -UR22, URZ ;  /* 0x8000001608167297 */ /* 0x000fc4000fffe0ff */
[----:B------:R-:W-:Y:S02]  /*3e30*/  UIADD3.X UR41, UPT, UPT, UR19, URZ, URZ, UP3, !UPT ;  /* 0x000000ff13297290 */ /* 0x000fe40009ffe4ff */
[----:B------:R-:W-:Y:S02]  /*3e40*/  UIADD3.X UR43, UPT, UPT, UR19, URZ, URZ, UP2, !UPT ;  /* 0x000000ff132b7290 */ /* 0x000fe400097fe4ff */
[----:B------:R-:W-:Y:S02]  /*3e50*/  UIADD3.64 UR44, UPT, UPT, UR38, 0x2, URZ ;  /* 0x00000002262c7897 */ /* 0x000fe4000fffe0ff */
[----:B------:R-:W-:Y:S01]  /*3e60*/  UIADD3.64 UR46, UPT, UPT, UR38, 0x4, URZ ;  /* 0x00000004262e7897 */ /* 0x000fe2000fffe0ff */
[----:B------:R-:W-:Y:S01]  /*3e70*/  UMOV UR29, 0x1 ;  /* 0x00000001001d7882 */ /* 0x000fe20000000000 */
[----:B------:R-:W-:Y:S01]  /*3e80*/  UMOV UR6, URZ ;  /* 0x000000ff00067c82 */ /* 0x000fe20008000000 */
[----:B------:R-:W-:Y:S01]  /*3e90*/  UMOV UR26, UR8 ;  /* 0x00000008001a7c82 */ /* 0x000fe20008000000 */
[----:B------:R-:W-:Y:S01]  /*3ea0*/  UMOV UR27, 0x80004020 ;  /* 0x80004020001b7882 */ /* 0x000fe20000000000 */
[----:B------:R-:W-:-:S07]  /*3eb0*/  UMOV UR21, 0x40004040 ;  /* 0x4000404000157882 */ /* 0x000fce0000000000 */
.L_x_17:
[----:B0-----:R-:W-:-:S04]  /*3ec0*/  IMAD.WIDE R4, R71, 0x2, R88 ;  /* 0x0000000247047825 */ /* 0x001fc800078e0258 */
[C---:B------:R-:W-:Y:S02]  /*3ed0*/  IMAD.WIDE R6, R71.reuse, 0x2, R86 ;  /* 0x0000000247067825 */ /* 0x040fe400078e0256 */
[----:B------:R-:W2:Y:S02]  /*3ee0*/  LDG.E.U16 R5, desc[UR30][R4.64] ;  /* 0x0000001e04057981 */ /* 0x000ea4000c1e1500 */
[C---:B------:R-:W-:Y:S02]  /*3ef0*/  IMAD.WIDE R8, R71.reuse, 0x2, R84 ;  /* 0x0000000247087825 */ /* 0x040fe400078e0254 */
[----:B------:R-:W3:Y:S02]  /*3f00*/  LDG.E.U16 R7, desc[UR30][R6.64] ;  /* 0x0000001e06077981 */ /* 0x000ee4000c1e1500 */
[C---:B------:R-:W-:Y:S02]  /*3f10*/  IMAD.WIDE R10, R71.reuse, 0x2, R82 ;  /* 0x00000002470a7825 */ /* 0x040fe400078e0252 */
[----:B------:R-:W4:Y:S02]  /*3f20*/  LDG.E.U16 R9, desc[UR30][R8.64] ;  /* 0x0000001e08097981 */ /* 0x000f24000c1e1500 */
[----:B------:R-:W-:-:S02]  /*3f30*/  IMAD.WIDE R12, R71, 0x2, R80 ;  /* 0x00000002470c7825 */ /* 0x000fc400078e0250 */
[----:B------:R-:W5:Y:S02]  /*3f40*/  LDG.E.U16 R11, desc[UR30][R10.64] ;  /* 0x0000001e0a0b7981 */ /* 0x000f64000c1e1500 */
[C---:B------:R-:W-:Y:S02]  /*3f50*/  IMAD.WIDE R14, R71.reuse, 0x2, R78 ;  /* 0x00000002470e7825 */ /* 0x040fe400078e024e */
[----:B------:R-:W5:Y:S02]  /*3f60*/  LDG.E.U16 R13, desc[UR30][R12.64] ;  /* 0x0000001e0c0d7981 */ /* 0x000f64000c1e1500 */
[C---:B------:R-:W-:Y:S02]  /*3f70*/  IMAD.WIDE R16, R71.reuse, 0x2, R76 ;  /* 0x0000000247107825 */ /* 0x040fe400078e024c */
[----:B------:R-:W5:Y:S02]  /*3f80*/  LDG.E.U16 R15, desc[UR30][R14.64] ;  /* 0x0000001e0e0f7981 */ /* 0x000f64000c1e1500 */
[----:B------:R-:W-:-:S02]  /*3f90*/  IMAD.WIDE R18, R71, 0x2, R74 ;  /* 0x0000000247127825 */ /* 0x000fc400078e024a */
[----:B------:R-:W5:Y:S04]  /*3fa0*/  LDG.E.U16 R17, desc[UR30][R16.64] ;  /* 0x0000001e10117981 */ /* 0x000f68000c1e1500 */
[----:B------:R-:W5:Y:S01]  /*3fb0*/  LDG.E.U16 R19, desc[UR30][R18.64] ;  /* 0x0000001e12137981 */ /* 0x000f62000c1e1500 */
[----:B------:R-:W-:Y:S02]  /*3fc0*/  UMOV UR8, 0x1 ;  /* 0x0000000100087882 */ /* 0x000fe40000000000 */
[----:B------:R-:W-:-:S04]  /*3fd0*/  @!UP0 UIADD3 UR8, UPT, UPT, -UR8, 0x100000, URZ ;  /* 0x0010000008088890 */ /* 0x000fc8000fffe1ff */
[----:B------:R-:W-:Y:S02]  /*3fe0*/  @!UP0 USHF.L.U32 UR9, UR8, 0xb, URZ ;  /* 0x0000000b08098899 */ /* 0x000fe400080006ff */
[----:B------:R-:W-:Y:S01]  /*3ff0*/  @!UP0 USHF.L.U32 UR8, UR8, 0x1, URZ ;  /* 0x0000000108088899 */ /* 0x000fe200080006ff */
[----:B------:R-:W-:Y:S01]  /*4000*/  VOTEU.ALL UP2, P1 ;  /* 0x0000000000ff7886 */ /* 0x000fe20000840000 */
[----:B--2---:R0:W-:Y:S04]  /*4010*/  STS.U16 [R2+UR11+0x5000], R5 ;  /* 0x0050000502007988 */ /* 0x0041e8000800040b */
[----:B---3--:R0:W-:Y:S04]  /*4020*/  STS.U16 [R2+UR11+0x5200], R7 ;  /* 0x0052000702007988 */ /* 0x0081e8000800040b */
[----:B----4-:R0:W-:Y:S04]  /*4030*/  STS.U16 [R2+UR11+0x5400], R9 ;  /* 0x0054000902007988 */ /* 0x0101e8000800040b */
[----:B-----5:R0:W-:Y:S04]  /*4040*/  STS.U16 [R2+UR11+0x5600], R11 ;  /* 0x0056000b02007988 */ /* 0x0201e8000800040b */
[----:B------:R0:W-:Y:S04]  /*4050*/  STS.U16 [R2+UR11+0x5800], R13 ;  /* 0x0058000d02007988 */ /* 0x0001e8000800040b */
[----:B------:R0:W-:Y:S04]  /*4060*/  STS.U16 [R2+UR11+0x5a00], R15 ;  /* 0x005a000f02007988 */ /* 0x0001e8000800040b */
[----:B------:R0:W-:Y:S04]  /*4070*/  STS.U16 [R2+UR11+0x5c00], R17 ;  /* 0x005c001102007988 */ /* 0x0001e8000800040b */
[----:B------:R0:W-:Y:S01]  /*4080*/  STS.U16 [R2+UR11+0x5e00], R19 ;  /* 0x005e001302007988 */ /* 0x0001e2000800040b */
[----:B------:R2:W-:Y:S06]  /*4090*/  MEMBAR.ALL.CTA ;  /* 0x0000000000007992 */ /* 0x0005ec0000008000 */
[----:B--2---:R-:W-:Y:S04]  /*40a0*/  FENCE.VIEW.ASYNC.S ;  /* 0x00000000000073c6 */ /* 0x004fe80000000000 */
[----:B------:R-:W2:Y:S02]  /*40b0*/  FENCE.VIEW.ASYNC.S ;  /* 0x00000000000073c6 */ /* 0x000ea40000000000 */
[----:B--2---:R0:W2:Y:S02]  /*40c0*/  @!UP2 SYNCS.EXCH.64 URZ, [UR11+0x7010], UR8 ;  /* 0x007010080bffa5b2 */ /* 0x0040a40008000100 */
[----:B--2---:R-:W-:Y:S06]  /*40d0*/  BAR.SYNC.DEFER_BLOCKING 0x0 ;  /* 0x0000000000007b1d */ /* 0x004fec0000010000 */
[----:B0-----:R-:W-:Y:S05]  /*40e0*/  BRA.U UP1, `(.L_x_13) ;  /* 0x0000000101547547 */ /* 0x001fea000b800000 */
[----:B------:R-:W-:Y:S02]  /*40f0*/  UIADD3 UR5, UPT, UPT, UR12, 0x80, URZ ;  /* 0x000000800c057890 */ /* 0x000fe4000fffe0ff */
[----:B------:R-:W-:Y:S02]  /*4100*/  UIADD3 UR7, UPT, UPT, UR12, 0x80, URZ ;  /* 0x000000800c077890 */ /* 0x000fe4000fffe0ff */
[----:B------:R-:W-:Y:S01]  /*4110*/  UIADD3 UR8, UPT, UPT, UR11, 0x7010, URZ ;  /* 0x000070100b087890 */ /* 0x000fe2000fffe0ff */
[----:B------:R-:W-:Y:S01]  /*4120*/  UMOV UR34, 0x0 ;  /* 0x0000000000227882 */ /* 0x000fe20000000000 */
[----:B------:R-:W-:Y:S01]  /*4130*/  UMOV UR35, 0x8108490 ;  /* 0x0810849000237882 */ /* 0x000fe20000000000 */
[----:B------:R-:W-:Y:S01]  /*4140*/  UMOV UR32, UR28 ;  /* 0x0000001c00207c82 */ /* 0x000fe20008000000 */
[----:B------:R-:W-:Y:S01]  /*4150*/  UMOV UR33, 0x40004040 ;  /* 0x4000404000217882 */ /* 0x000fe20000000000 */
[----:B------:R-:W-:Y:S01]  /*4160*/  UMOV UR36, 0x0 ;  /* 0x0000000000247882 */ /* 0x000fe20000000000 */
[----:B------:R-:W-:Y:S01]  /*4170*/  UMOV UR37, 0x8108490 ;  /* 0x0810849000257882 */ /* 0x000fe20000000000 */
[----:B------:R-:W-:Y:S01]  /*4180*/  UMOV UR50, 0x0 ;  /* 0x0000000000327882 */ /* 0x000fe20000000000 */
[----:B------:R-:W-:Y:S01]  /*4190*/  UMOV UR51, 0x8108490 ;  /* 0x0810849000337882 */ /* 0x000fe20000000000 */
[----:B------:R0:W-:Y:S01]  /*41a0*/  UTCHMMA gdesc[UR32], gdesc[UR26], tmem[UR13], tmem[UR34], idesc[UR35], !UPT ;  /* 0x00ff221a200075ea */ /* 0x0001e2000f80000d */
[----:B------:R-:W-:Y:S01]  /*41b0*/  UMOV UR9, URZ ;  /* 0x000000ff00097c82 */ /* 0x000fe20008000000 */
        /* <DEDUP_REMOVED lines=8> */
.L_x_13:
[----:B------:R-:W2:Y:S02]  /*4240*/  SYNCS.PHASECHK.TRANS64.TRYWAIT P2, [UR11+0x7010], RZ ;  /* 0x007010ffff0075a7 */ /* 0x000ea4000804110b */
[----:B--2---:R-:W-:Y:S05]  /*4250*/  @!P2 BRA `(.L_x_14) ;  /* 0x000000380010a947 */ /* 0x004fea0003800000 */
.L_x_23:
[----:B------:R-:W-:Y:S01]  /*4260*/  BAR.SYNC.DEFER_BLOCKING 0x0 ;  /* 0x0000000000007b1d */ /* 0x000fe20000010000 */
[----:B------:R-:W-:Y:S01]  /*4270*/  SHF.L.U32 R73, R73, 0x1f, RZ ;  /* 0x0000001f49497819 */ /* 0x000fe200000006ff */
[----:B------:R-:W-:-:S04]  /*4280*/  IMAD.WIDE R112, R3, 0x2, R94 ;  /* 0x0000000203707825 */ /* 0x000fc800078e025e */
[----:B------:R-:W2:Y:S01]  /*4290*/  LDTM.x64 R4, tmem[UR16] ;  /* 0x00000010000479ee */ /* 0x000ea20008340000 */
[----:B------:R-:W3:Y:S01]  /*42a0*/  @!P1 SYNCS.CCTL.IV [UR11+0x7010] ;  /* 0x00701000ff0099b1 */ /* 0x000ee2000800000b */
[----:B------:R-:W-:Y:S01]  /*42b0*/  NOP ;  /* 0x0000000000007918 */ /* 0x000fe20000000000 */
[----:B-12---:R-:W-:Y:S01]  /*42c0*/  FMUL R69, R4, UR48 ;  /* 0x0000003004457c20 */ /* 0x006fe20008400000 */
[----:B------:R-:W-:Y:S01]  /*42d0*/  FMUL R108, R5, UR48 ;  /* 0x00000030056c7c20 */ /* 0x000fe20008400000 */
[----:B------:R-:W-:Y:S01]  /*42e0*/  FMUL R107, R6, UR48 ;  /* 0x00000030066b7c20 */ /* 0x000fe20008400000 */
[----:B------:R-:W-:Y:S01]  /*42f0*/  FMUL R109, R7, UR48 ;  /* 0x00000030076d7c20 */ /* 0x000fe20008400000 */
[----:B------:R-:W-:Y:S01]  /*4300*/  FMUL R110, R8, UR48 ;  /* 0x00000030086e7c20 */ /* 0x000fe20008400000 */
[----:B---3--:R-:W1:Y:S02]  /*4310*/  SYNCS.PHASECHK.TRANS64.TRYWAIT P2, [UR15], R73 ;  /* 0x00000049ff0075a7 */ /* 0x008e64000804110f */
        /* <DEDUP_REMOVED lines=88> */
[----:B------:R-:W-:-:S03]  /*48a0*/  FMUL R107, R67, UR48 ;  /* 0x00000030436b7c20 */ /* 0x000fc60008400000 */
[----:B------:R-:W-:-:S04]  /*48b0*/  FMNMX3 R69, R109, R69, R108, !PT ;  /* 0x000000456d457276 */ /* 0x000fc8000780006c */
[----:B------:R-:W-:-:S05]  /*48c0*/  FMNMX3 R69, R69, R107, R106, !PT ;  /* 0x0000006b45457276 */ /* 0x000fca000780006a */
[--C-:B------:R-:W-:Y:S01]  /*48d0*/  FFMA R5, R5, UR48, -R69.reuse ;  /* 0x0000003005057c23 */ /* 0x100fe20008000845 */
[--C-:B------:R-:W-:Y:S01]  /*48e0*/  FFMA R6, R6, UR48, -R69.reuse ;  /* 0x0000003006067c23 */ /* 0x100fe20008000845 */
[--C-:B------:R-:W-:Y:S01]  /*48f0*/  FFMA R9, R9, UR48, -R69.reuse ;  /* 0x0000003009097c23 */ /* 0x100fe20008000845 */
[--C-:B------:R-:W-:Y:S01]  /*4900*/  FFMA R7, R7, UR48, -R69.reuse ;  /* 0x0000003007077c23 */ /* 0x100fe20008000845 */
[--C-:B------:R-:W-:Y:S01]  /*4910*/  FFMA R8, R8, UR48, -R69.reuse ;  /* 0x0000003008087c23 */ /* 0x100fe20008000845 */
[----:B------:R-:W-:Y:S01]  /*4920*/  FMUL R121, R5, 1.4426950216293334961 ;  /* 0x3fb8aa3b05797820 */ /* 0x000fe20000400000 */
[--C-:B------:R-:W-:Y:S01]  /*4930*/  FFMA R13, R13, UR48, -R69.reuse ;  /* 0x000000300d0d7c23 */ /* 0x100fe20008000845 */
[----:B------:R-:W-:Y:S01]  /*4940*/  FMUL R5, R6, 1.4426950216293334961 ;  /* 0x3fb8aa3b06057820 */ /* 0x000fe20000400000 */
[----:B------:R-:W-:Y:S01]  /*4950*/  FMUL R9, R9, 1.4426950216293334961 ;  /* 0x3fb8aa3b09097820 */ /* 0x000fe20000400000 */
[----:B------:R-:W-:Y:S01]  /*4960*/  FMUL R6, R7, 1.4426950216293334961 ;  /* 0x3fb8aa3b07067820 */ /* 0x000fe20000400000 */
[--C-:B------:R-:W-:Y:S01]  /*4970*/  FFMA R11, R11, UR48, -R69.reuse ;  /* 0x000000300b0b7c23 */ /* 0x100fe20008000845 */
[--C-:B------:R-:W-:Y:S01]  /*4980*/  FFMA R14, R14, UR48, -R69.reuse ;  /* 0x000000300e0e7c23 */ /* 0x100fe20008000845 */
[----:B------:R-:W-:Y:S01]  /*4990*/  FMUL R7, R8, 1.4426950216293334961 ;  /* 0x3fb8aa3b08077820 */ /* 0x000fe20000400000 */
[--C-:B------:R-:W-:Y:S01]  /*49a0*/  FFMA R12, R12, UR48, -R69.reuse ;  /* 0x000000300c0c7c23 */ /* 0x100fe20008000845 */
[--C-:B------:R-:W-:Y:S01]  /*49b0*/  FFMA R15, R15, UR48, -R69.reuse ;  /* 0x000000300f0f7c23 */ /* 0x100fe20008000845 */
[--C-:B------:R-:W-:Y:S01]  /*49c0*/  FFMA R8, R10, UR48, -R69.reuse ;  /* 0x000000300a087c23 */ /* 0x100fe20008000845 */
[----:B------:R-:W-:Y:S01]  /*49d0*/  FMUL R13, R13, 1.4426950216293334961 ;  /* 0x3fb8aa3b0d0d7820 */ /* 0x000fe20000400000 */
[--C-:B------:R-:W-:Y:S01]  /*49e0*/  FFMA R16, R16, UR48, -R69.reuse ;  /* 0x0000003010107c23 */ /* 0x100fe20008000845 */
[--C-:B------:R-:W-:Y:S01]  /*49f0*/  FFMA R18, R18, UR48, -R69.reuse ;  /* 0x0000003012127c23 */ /* 0x100fe20008000845 */
[--C-:B------:R-:W-:Y:S01]  /*4a00*/  FFMA R4, R4, UR48, -R69.reuse ;  /* 0x0000003004047c23 */ /* 0x100fe20008000845 */
[----:B------:R2:W3:Y:S01]  /*4a10*/  MUFU.EX2 R10, R9 ;  /* 0x00000009000a7308 */ /* 0x0004e20000000800 */
[--C-:B------:R-:W-:Y:S01]  /*4a20*/  FFMA R17, R17, UR48, -R69.reuse ;  /* 0x0000003011117c23 */ /* 0x100fe20008000845 */
[--C-:B------:R-:W-:Y:S01]  /*4a30*/  FFMA R19, R19, UR48, -R69.reuse ;  /* 0x0000003013137c23 */ /* 0x100fe20008000845 */
[--C-:B------:R-:W-:Y:S01]  /*4a40*/  FFMA R20, R20, UR48, -R69.reuse ;  /* 0x0000003014147c23 */ /* 0x100fe20008000845 */
[--C-:B------:R-:W-:Y:S01]  /*4a50*/  FFMA R21, R21, UR48, -R69.reuse ;  /* 0x0000003015157c23 */ /* 0x100fe20008000845 */
[--C-:B------:R-:W-:Y:S01]  /*4a60*/  FFMA R22, R22, UR48, -R69.reuse ;  /* 0x0000003016167c23 */ /* 0x100fe20008000845 */
[----:B------:R-:W-:Y:S01]  /*4a70*/  FMUL R123, R11, 1.4426950216293334961 ;  /* 0x3fb8aa3b0b7b7820 */ /* 0x000fe20000400000 */
[----:B------:R-:W-:Y:S01]  /*4a80*/  FMUL R11, R12, 1.4426950216293334961 ;  /* 0x3fb8aa3b0c0b7820 */ /* 0x000fe20000400000 */
[----:B------:R4:W0:Y:S01]  /*4a90*/  MUFU.EX2 R108, R13 ;  /* 0x0000000d006c7308 */ /* 0x0008220000000800 */
[----:B--2---:R-:W-:Y:S01]  /*4aa0*/  FMUL R9, R14, 1.4426950216293334961 ;  /* 0x3fb8aa3b0e097820 */ /* 0x004fe20000400000 */
[----:B------:R-:W-:Y:S01]  /*4ab0*/  FMUL R14, R15, 1.4426950216293334961 ;  /* 0x3fb8aa3b0f0e7820 */ /* 0x000fe20000400000 */
        /* <DEDUP_REMOVED lines=8> */
[----:B----4-:R-:W-:Y:S01]  /*4b40*/  FMUL R13, R22, 1.4426950216293334961 ;  /* 0x3fb8aa3b160d7820 */ /* 0x010fe20000400000 */
[----:B------:R-:W2:Y:S01]  /*4b50*/  MUFU.EX2 R4, R4 ;  /* 0x0000000400047308 */ /* 0x000ea20000000800 */
[----:B------:R-:W-:-:S07]  /*4b60*/  FFMA R23, R23, UR48, -R69 ;  /* 0x0000003017177c23 */ /* 0x000fce0008000845 */
[----:B------:R-:W4:Y:S08]  /*4b70*/  MUFU.EX2 R121, R121 ;  /* 0x0000007900797308 */ /* 0x000f300000000800 */
[----:B------:R-:W0:Y:S08]  /*4b80*/  MUFU.EX2 R5, R5 ;  /* 0x0000000500057308 */ /* 0x000e300000000800 */
        /* <DEDUP_REMOVED lines=13> */
[----:B------:R-:W0:Y:S01]  /*4c60*/  MUFU.EX2 R13, R13 ;  /* 0x0000000d000d7308 */ /* 0x000e220000000800 */
[----:B-1234-:R-:W-:Y:S05]  /*4c70*/  @!P2 BRA `(.L_x_15) ;  /* 0x0000002c0094a947 */ /* 0x01efea0003800000 */
.L_x_24:
[----:B------:R-:W-:-:S04]  /*4c80*/  IMAD.WIDE R114, R3, 0x2, R90 ;  /* 0x0000000203727825 */ /* 0x000fc800078e025a */
[----:B------:R-:W-:Y:S01]  /*4c90*/  FMUL R20, R23, 1.4426950216293334961 ;  /* 0x3fb8aa3b17147820 */ /* 0x000fe20000400000 */
[----:B------:R-:W2:Y:S01]  /*4ca0*/  LDG.E.U16 R73, desc[UR30][R112.64] ;  /* 0x0000001e70497981 */ /* 0x000ea2000c1e1500 */
[----:B------:R-:W-:Y:S01]  /*4cb0*/  FFMA R24, R24, UR48, -R69 ;  /* 0x0000003018187c23 */ /* 0x000fe20008000845 */
[C---:B------:R-:W-:Y:S02]  /*4cc0*/  IMAD.WIDE R118, R3.reuse, 0x2, R98 ;  /* 0x0000000203767825 */ /* 0x040fe400078e0262 */
[----:B------:R1:W3:Y:S02]  /*4cd0*/  LDG.E.U16 R109, desc[UR30][R114.64] ;  /* 0x0000001e726d7981 */ /* 0x0002e4000c1e1500 */
[----:B------:R-:W-:-:S04]  /*4ce0*/  IMAD.WIDE R110, R3, 0x2, R104 ;  /* 0x00000002036e7825 */ /* 0x000fc800078e0268 */
[----:B------:R-:W-:Y:S01]  /*4cf0*/  IMAD.WIDE R116, R3, 0x2, R100 ;  /* 0x0000000203747825 */ /* 0x000fe200078e0264 */
[----:B------:R4:W5:Y:S03]  /*4d00*/  LDG.E.U16 R107, desc[UR30][R118.64] ;  /* 0x0000001e766b7981 */ /* 0x000966000c1e1500 */
[--C-:B------:R-:W-:Y:S01]  /*4d10*/  FFMA R25, R25, UR48, -R69.reuse ;  /* 0x0000003019197c23 */ /* 0x100fe20008000845 */
[----:B------:R-:W-:Y:S01]  /*4d20*/  FFMA R26, R26, UR48, -R69 ;  /* 0x000000301a1a7c23 */ /* 0x000fe20008000845 */
[----:B-1----:R-:W-:Y:S01]  /*4d30*/  IMAD.WIDE R114, R3, 0x2, R96 ;  /* 0x0000000203727825 */ /* 0x002fe200078e0260 */
[----:B------:R-:W2:Y:S03]  /*4d40*/  LDG.E.U16 R111, desc[UR30][R110.64] ;  /* 0x0000001e6e6f7981 */ /* 0x000ea6000c1e1500 */
[--C-:B------:R-:W-:Y:S01]  /*4d50*/  FFMA R28, R28, UR48, -R69.reuse ;  /* 0x000000301c1c7c23 */ /* 0x100fe20008000845 */
[----:B------:R-:W-:Y:S01]  /*4d60*/  FFMA R31, R31, UR48, -R69 ;  /* 0x000000301f1f7c23 */ /* 0x000fe20008000845 */
[----:B------:R-:W-:Y:S01]  /*4d70*/  IMAD.WIDE R22, R3, 0x2, R92 ;  /* 0x0000000203167825 */ /* 0x000fe200078e025c */
[----:B------:R-:W2:Y:S03]  /*4d80*/  LDG.E.U16 R117, desc[UR30][R116.64] ;  /* 0x0000001e74757981 */ /* 0x000ea6000c1e1500 */
[--C-:B------:R-:W-:Y:S01]  /*4d90*/  FFMA R33, R33, UR48, -R69.reuse ;  /* 0x0000003021217c23 */ /* 0x100fe20008000845 */
[----:B------:R-:W-:Y:S01]  /*4da0*/  FFMA R36, R36, UR48, -R69 ;  /* 0x0000003024247c23 */ /* 0x000fe20008000845 */
[----:B----4-:R-:W-:Y:S01]  /*4db0*/  IMAD.WIDE R118, R3, 0x2, R102 ;  /* 0x0000000203767825 */ /* 0x010fe200078e0266 */
[----:B------:R1:W4:Y:S03]  /*4dc0*/  LDG.E.U16 R113, desc[UR30][R22.64] ;  /* 0x0000001e16717981 */ /* 0x000326000c1e1500 */
[--C-:B------:R-:W-:Y:S01]  /*4dd0*/  FFMA R37, R37, UR48, -R69.reuse ;  /* 0x0000003025257c23 */ /* 0x100fe20008000845 */
[----:B------:R-:W-:Y:S01]  /*4de0*/  FFMA R32, R32, UR48, -R69 ;  /* 0x0000003020207c23 */ /* 0x000fe20008000845 */
[----:B------:R-:W0:Y:S01]  /*4df0*/  MUFU.EX2 R20, R20 ;  /* 0x0000001400147308 */ /* 0x000e220000000800 */
[----:B------:R0:W2:Y:S04]  /*4e00*/  LDG.E.U16 R115, desc[UR30][R114.64] ;  /* 0x0000001e72737981 */ /* 0x0000a8000c1e1500 */
[----:B------:R0:W2:Y:S01]  /*4e10*/  LDG.E.U16 R119, desc[UR30][R118.64] ;  /* 0x0000001e76777981 */ /* 0x0000a2000c1e1500 */
        /* <DEDUP_REMOVED lines=8> */
[----:B-1----:R1:W-:Y:S01]  /*4ea0*/  MUFU.EX2 R22, R26 ;  /* 0x0000001a00167308 */ /* 0x0023e20000000800 */
[----:B------:R-:W-:Y:S01]  /*4eb0*/  FADD R36, R4, R121 ;  /* 0x0000007904247221 */ /* 0x000fe20000000000 */
[----:B-1----:R-:W-:Y:S01]  /*4ec0*/  FMUL R26, R32, 1.4426950216293334961 ;  /* 0x3fb8aa3b201a7820 */ /* 0x002fe20000400000 */
[----:B------:R-:W-:-:S05]  /*4ed0*/  FFMA R32, R38, UR48, -R69 ;  /* 0x0000003026207c23 */ /* 0x000fca0008000845 */
[----:B------:R1:W-:Y:S02]  /*4ee0*/  MUFU.EX2 R38, R37 ;  /* 0x0000002500267308 */ /* 0x0003e40000000800 */
[----:B01----:R-:W-:-:S04]  /*4ef0*/  FADD R37, R5, R36 ;  /* 0x0000002405257221 */ /* 0x003fc80000000000 */
[----:B------:R-:W-:-:S04]  /*4f00*/  FADD R36, R6, R37 ;  /* 0x0000002506247221 */ /* 0x000fc80000000000 */
        /* <DEDUP_REMOVED lines=10> */
[----:B------:R-:W-:Y:S01]  /*4fb0*/  FADD R37, R15, R36 ;  /* 0x000000240f257221 */ /* 0x000fe20000000000 */
[----:B------:R-:W0:Y:S03]  /*4fc0*/  MUFU.EX2 R19, R19 ;  /* 0x0000001300137308 */ /* 0x000e260000000800 */
[----:B------:R-:W-:Y:S01]  /*4fd0*/  FADD R37, R18, R37 ;  /* 0x0000002512257221 */ /* 0x000fe20000000000 */
[----:B------:R-:W-:-:S03]  /*4fe0*/  FFMA R27, R27, UR48, -R69 ;  /* 0x000000301b1b7c23 */ /* 0x000fc60008000845 */
[----:B------:R-:W-:Y:S01]  /*4ff0*/  FADD R36, R16, R37 ;  /* 0x0000002510247221 */ /* 0x000fe20000000000 */
[----:B------:R-:W1:Y:S01]  /*5000*/  MUFU.EX2 R24, R24 ;  /* 0x0000001800187308 */ /* 0x000e620000000800 */
[----:B------:R-:W-:Y:S02]  /*5010*/  FMUL R27, R27, 1.4426950216293334961 ;  /* 0x3fb8aa3b1b1b7820 */ /* 0x000fe40000400000 */
[----:B------:R-:W-:Y:S01]  /*5020*/  FADD R36, R21, R36 ;  /* 0x0000002415247221 */ /* 0x000fe20000000000 */
[----:B------:R-:W-:-:S03]  /*5030*/  FFMA R29, R29, UR48, -R69 ;  /* 0x000000301d1d7c23 */ /* 0x000fc60008000845 */
[----:B------:R-:W-:Y:S01]  /*5040*/  FADD R37, R13, R36 ;  /* 0x000000240d257221 */ /* 0x000fe20000000000 */
[----:B------:R-:W1:Y:S01]  /*5050*/  MUFU.EX2 R27, R27 ;  /* 0x0000001b001b7308 */ /* 0x000e620000000800 */
[----:B------:R-:W-:Y:S02]  /*5060*/  FFMA R23, R30, UR48, -R69 ;  /* 0x000000301e177c23 */ /* 0x000fe40008000845 */
[----:B------:R-:W-:Y:S01]  /*5070*/  FADD R36, R20, R37 ;  /* 0x0000002514247221 */ /* 0x000fe20000000000 */
[----:B------:R-:W-:Y:S01]  /*5080*/  FMUL R29, R29, 1.4426950216293334961 ;  /* 0x3fb8aa3b1d1d7820 */ /* 0x000fe20000400000 */
[----:B------:R-:W-:Y:S02]  /*5090*/  FMUL R23, R23, 1.4426950216293334961 ;  /* 0x3fb8aa3b17177820 */ /* 0x000fe40000400000 */
[----:B0-----:R-:W-:Y:S01]  /*50a0*/  FADD R37, R19, R36 ;  /* 0x0000002413257221 */ /* 0x001fe20000000000 */
[----:B------:R-:W0:Y:S03]  /*50b0*/  MUFU.EX2 R25, R25 ;  /* 0x0000001900197308 */ /* 0x000e260000000800 */
[----:B-1----:R-:W-:-:S05]  /*50c0*/  FADD R37, R24, R37 ;  /* 0x0000002518257221 */ /* 0x002fca0000000000 */
[----:B------:R1:W0:Y:S01]  /*50d0*/  MUFU.EX2 R30, R29 ;  /* 0x0000001d001e7308 */ /* 0x0002220000000800 */
[----:B------:R-:W-:Y:S01]  /*50e0*/  FADD R36, R22, R37 ;  /* 0x0000002516247221 */ /* 0x000fe20000000000 */
[----:B------:R-:W-:-:S06]  /*50f0*/  FFMA R34, R34, UR48, -R69 ;  /* 0x0000003022227c23 */ /* 0x000fcc0008000845 */
[----:B------:R-:W0:Y:S01]  /*5100*/  MUFU.EX2 R23, R23 ;  /* 0x0000001700177308 */ /* 0x000e220000000800 */
[----:B------:R-:W-:Y:S01]  /*5110*/  FADD R36, R27, R36 ;  /* 0x000000241b247221 */ /* 0x000fe20000000000 */
[----:B-1----:R-:W-:-:S06]  /*5120*/  FMUL R29, R34, 1.4426950216293334961 ;  /* 0x3fb8aa3b221d7820 */ /* 0x002fcc0000400000 */
[----:B------:R-:W1:Y:S01]  /*5130*/  MUFU.EX2 R28, R28 ;  /* 0x0000001c001c7308 */ /* 0x000e620000000800 */
[----:B0-----:R-:W-:Y:S01]  /*5140*/  FADD R37, R25, R36 ;  /* 0x0000002419257221 */ /* 0x001fe20000000000 */
[----:B------:R-:W-:-:S06]  /*5150*/  FFMA R35, R35, UR48, -R69 ;  /* 0x0000003023237c23 */ /* 0x000fcc0008000845 */
[----:B------:R-:W0:Y:S01]  /*5160*/  MUFU.EX2 R26, R26 ;  /* 0x0000001a001a7308 */ /* 0x000e220000000800 */
[----:B------:R-:W-:Y:S01]  /*5170*/  FADD R36, R30, R37 ;  /* 0x000000251e247221 */ /* 0x000fe20000000000 */
[----:B------:R-:W-:-:S06]  /*5180*/  FMUL R34, R35, 1.4426950216293334961 ;  /* 0x3fb8aa3b23227820 */ /* 0x000fcc0000400000 */
[----:B------:R-:W0:Y:S01]  /*5190*/  MUFU.EX2 R31, R31 ;  /* 0x0000001f001f7308 */ /* 0x000e220000000800 */
[----:B------:R-:W-:-:S07]  /*51a0*/  FADD R37, R23, R36 ;  /* 0x0000002417257221 */ /* 0x000fce0000000000 */
[----:B------:R-:W0:Y:S01]  /*51b0*/  MUFU.EX2 R29, R29 ;  /* 0x0000001d001d7308 */ /* 0x000e220000000800 */
[----:B-1----:R-:W-:Y:S01]  /*51c0*/  FADD R37, R28, R37 ;  /* 0x000000251c257221 */ /* 0x002fe20000000000 */
[----:B------:R-:W-:-:S06]  /*51d0*/  FMUL R32, R32, 1.4426950216293334961 ;  /* 0x3fb8aa3b20207820 */ /* 0x000fcc0000400000 */
[----:B------:R-:W1:Y:S01]  /*51e0*/  MUFU.EX2 R34, R34 ;  /* 0x0000002200227308 */ /* 0x000e620000000800 */
[----:B0-----:R-:W-:Y:S01]  /*51f0*/  FADD R36, R26, R37 ;  /* 0x000000251a247221 */ /* 0x001fe20000000000 */
[----:B------:R-:W-:-:S06]  /*5200*/  FFMA R39, R39, UR48, -R69 ;  /* 0x0000003027277c23 */ /* 0x000fcc0008000845 */
[----:B------:R-:W0:Y:S01]  /*5210*/  MUFU.EX2 R33, R33 ;  /* 0x0000002100217308 */ /* 0x000e220000000800 */
[----:B------:R-:W-:Y:S01]  /*5220*/  FADD R36, R31, R36 ;  /* 0x000000241f247221 */ /* 0x000fe20000000000 */
[--C-:B------:R-:W-:Y:S01]  /*5230*/  FFMA R40, R40, UR48, -R69.reuse ;  /* 0x0000003028287c23 */ /* 0x100fe20008000845 */
[----:B------:R-:W-:Y:S02]  /*5240*/  FMUL R39, R39, 1.4426950216293334961 ;  /* 0x3fb8aa3b27277820 */ /* 0x000fe40000400000 */
[----:B------:R-:W-:Y:S01]  /*5250*/  FADD R37, R29, R36 ;  /* 0x000000241d257221 */ /* 0x000fe20000000000 */
[----:B------:R-:W-:Y:S02]  /*5260*/  FMUL R35, R40, 1.4426950216293334961 ;  /* 0x3fb8aa3b28237820 */ /* 0x000fe40000400000 */
[----:B------:R-:W0:Y:S01]  /*5270*/  MUFU.EX2 R32, R32 ;  /* 0x0000002000207308 */ /* 0x000e220000000800 */
[----:B------:R-:W-:Y:S01]  /*5280*/  FFMA R41, R41, UR48, -R69 ;  /* 0x0000003029297c23 */ /* 0x000fe20008000845 */
[----:B-1----:R-:W-:Y:S01]  /*5290*/  FADD R40, R34, R37 ;  /* 0x0000002522287221 */ /* 0x002fe20000000000 */
[----:B------:R-:W-:-:S05]  /*52a0*/  FFMA R42, R42, UR48, -R69 ;  /* 0x000000302a2a7c23 */ /* 0x000fca0008000845 */
[----:B------:R0:W1:Y:S01]  /*52b0*/  MUFU.EX2 R125, R39 ;  /* 0x00000027007d7308 */ /* 0x0000620000000800 */
[----:B------:R-:W-:Y:S01]  /*52c0*/  FMUL R41, R41, 1.4426950216293334961 ;  /* 0x3fb8aa3b29297820 */ /* 0x000fe20000400000 */
[----:B------:R-:W-:Y:S01]  /*52d0*/  FMUL R42, R42, 1.4426950216293334961 ;  /* 0x3fb8aa3b2a2a7820 */ /* 0x000fe20000400000 */
[----:B------:R-:W-:-:S05]  /*52e0*/  FFMA R43, R43, UR48, -R69 ;  /* 0x000000302b2b7c23 */ /* 0x000fca0008000845 */
[----:B------:R-:W1:Y:S01]  /*52f0*/  MUFU.EX2 R35, R35 ;  /* 0x0000002300237308 */ /* 0x000e620000000800 */
[----:B0-----:R-:W-:Y:S01]  /*5300*/  FADD R39, R33, R40 ;  /* 0x0000002821277221 */ /* 0x001fe20000000000 */
[----:B------:R-:W-:-:S03]  /*5310*/  FMUL R43, R43, 1.4426950216293334961 ;  /* 0x3fb8aa3b2b2b7820 */ /* 0x000fc60000400000 */
[----:B------:R-:W-:-:S03]  /*5320*/  FADD R39, R38, R39 ;  /* 0x0000002726277221 */ /* 0x000fc60000000000 */
[----:B------:R-:W0:Y:S01]  /*5330*/  MUFU.EX2 R112, R41 ;  /* 0x0000002900707308 */ /* 0x000e220000000800 */
[----:B------:R-:W-:Y:S01]  /*5340*/  FFMA R44, R44, UR48, -R69 ;  /* 0x000000302c2c7c23 */ /* 0x000fe20008000845 */
[----:B------:R-:W-:Y:S01]  /*5350*/  FADD R40, R32, R39 ;  /* 0x0000002720287221 */ /* 0x000fe20000000000 */
[----:B------:R-:W-:-:S05]  /*5360*/  FFMA R45, R45, UR48, -R69 ;  /* 0x000000302d2d7c23 */ /* 0x000fca0008000845 */
[----:B------:R-:W0:Y:S01]  /*5370*/  MUFU.EX2 R110, R42 ;  /* 0x0000002a006e7308 */ /* 0x000e220000000800 */
[----:B------:R-:W-:Y:S01]  /*5380*/  FMUL R44, R44, 1.4426950216293334961 ;  /* 0x3fb8aa3b2c2c7820 */ /* 0x000fe20000400000 */
[----:B-1----:R-:W-:Y:S01]  /*5390*/  FADD R40, R125, R40 ;  /* 0x000000287d287221 */ /* 0x002fe20000000000 */
[----:B------:R-:W-:Y:S01]  /*53a0*/  FMUL R45, R45, 1.4426950216293334961 ;  /* 0x3fb8aa3b2d2d7820 */ /* 0x000fe20000400000 */
[----:B------:R-:W-:-:S04]  /*53b0*/  FFMA R46, R46, UR48, -R69 ;  /* 0x000000302e2e7c23 */ /* 0x000fc80008000845 */
[----:B------:R-:W1:Y:S01]  /*53c0*/  MUFU.EX2 R116, R43 ;  /* 0x0000002b00747308 */ /* 0x000e620000000800 */
[----:B------:R-:W-:Y:S01]  /*53d0*/  FADD R39, R35, R40 ;  /* 0x0000002823277221 */ /* 0x000fe20000000000 */
[----:B------:R-:W-:Y:S01]  /*53e0*/  FMUL R46, R46, 1.4426950216293334961 ;  /* 0x3fb8aa3b2e2e7820 */ /* 0x000fe20000400000 */
[----:B------:R-:W-:-:S05]  /*53f0*/  FFMA R47, R47, UR48, -R69 ;  /* 0x000000302f2f7c23 */ /* 0x000fca0008000845 */
[----:B------:R-:W1:Y:S01]  /*5400*/  MUFU.EX2 R114, R44 ;  /* 0x0000002c00727308 */ /* 0x000e620000000800 */
[----:B0-----:R-:W-:Y:S01]  /*5410*/  FADD R39, R112, R39 ;  /* 0x0000002770277221 */ /* 0x001fe20000000000 */
[----:B------:R-:W-:Y:S01]  /*5420*/  FMUL R47, R47, 1.4426950216293334961 ;  /* 0x3fb8aa3b2f2f7820 */ /* 0x000fe20000400000 */
[----:B------:R-:W-:-:S05]  /*5430*/  FFMA R48, R48, UR48, -R69 ;  /* 0x0000003030307c23 */ /* 0x000fca0008000845 */
[----:B------:R-:W0:Y:S01]  /*5440*/  MUFU.EX2 R120, R45 ;  /* 0x0000002d00787308 */ /* 0x000e220000000800 */
[----:B------:R-:W-:Y:S01]  /*5450*/  FADD R39, R110, R39 ;  /* 0x000000276e277221 */ /* 0x000fe20000000000 */
[----:B------:R-:W-:Y:S01]  /*5460*/  FMUL R48, R48, 1.4426950216293334961 ;  /* 0x3fb8aa3b30307820 */ /* 0x000fe20000400000 */
[----:B------:R-:W-:Y:S01]  /*5470*/  FFMA R49, R49, UR48, -R69 ;  /* 0x0000003031317c23 */ /* 0x000fe20008000845 */
[----:B------:R-:W-:-:S04]  /*5480*/  F2FP.BF16.F32.PACK_AB R5, R6, R5 ;  /* 0x000000050605723e */ /* 0x000fc800000010ff */
[----:B------:R-:W0:Y:S01]  /*5490*/  MUFU.EX2 R118, R46 ;  /* 0x0000002e00767308 */ /* 0x000e220000000800 */
[----:B------:R-:W-:Y:S01]  /*54a0*/  F2FP.BF16.F32.PACK_AB R6, R10, R7 ;  /* 0x000000070a06723e */ /* 0x000fe200000010ff */
[----:B-1----:R-:W-:Y:S01]  /*54b0*/  FADD R39, R116, R39 ;  /* 0x0000002774277221 */ /* 0x002fe20000000000 */
[----:B------:R-:W-:Y:S01]  /*54c0*/  FFMA R50, R50, UR48, -R69 ;  /* 0x0000003032327c23 */ /* 0x000fe20008000845 */
[----:B------:R-:W-:-:S04]  /*54d0*/  F2FP.BF16.F32.PACK_AB R7, R123, R8 ;  /* 0x000000087b07723e */ /* 0x000fc800000010ff */
[----:B------:R-:W1:Y:S01]  /*54e0*/  MUFU.EX2 R124, R47 ;  /* 0x0000002f007c7308 */ /* 0x000e620000000800 */
[----:B------:R-:W-:Y:S01]  /*54f0*/  F2FP.BF16.F32.PACK_AB R8, R108, R11 ;  /* 0x0000000b6c08723e */ /* 0x000fe200000010ff */
[----:B------:R-:W-:Y:S01]  /*5500*/  FMUL R49, R49, 1.4426950216293334961 ;  /* 0x3fb8aa3b31317820 */ /* 0x000fe20000400000 */
[----:B------:R-:W-:Y:S01]  /*5510*/  F2FP.BF16.F32.PACK_AB R11, R18, R15 ;  /* 0x0000000f120b723e */ /* 0x000fe200000010ff */
[----:B------:R-:W-:Y:S01]  /*5520*/  FFMA R51, R51, UR48, -R69 ;  /* 0x0000003033337c23 */ /* 0x000fe20008000845 */
[----:B------:R-:W-:Y:S01]  /*5530*/  FADD R15, R114, R39 ;  /* 0x00000027720f7221 */ /* 0x000fe20000000000 */
[----:B------:R-:W-:Y:S02]  /*5540*/  FMUL R126, R50, 1.4426950216293334961 ;  /* 0x3fb8aa3b327e7820 */ /* 0x000fe40000400000 */
[----:B------:R1:W1:Y:S01]  /*5550*/  MUFU.EX2 R122, R48 ;  /* 0x00000030007a7308 */ /* 0x0002620000000800 */
[--C-:B------:R-:W-:Y:S01]  /*5560*/  FFMA R52, R52, UR48, -R69.reuse ;  /* 0x0000003034347c23 */ /* 0x100fe20008000845 */
[----:B------:R-:W-:Y:S01]  /*5570*/  F2FP.BF16.F32.PACK_AB R10, R17, R12 ;  /* 0x0000000c110a723e */ /* 0x000fe200000010ff */
[----:B------:R-:W-:Y:S01]  /*5580*/  FMUL R50, R51, 1.4426950216293334961 ;  /* 0x3fb8aa3b33327820 */ /* 0x000fe20000400000 */
[----:B------:R-:W-:Y:S01]  /*5590*/  FFMA R53, R53, UR48, -R69 ;  /* 0x0000003035357c23 */ /* 0x000fe20008000845 */
[----:B0-----:R-:W-:-:S03]  /*55a0*/  FADD R17, R120, R15 ;  /* 0x0000000f78117221 */ /* 0x001fc60000000000 */
[----:B------:R0:W0:Y:S01]  /*55b0*/  MUFU.EX2 R127, R49 ;  /* 0x00000031007f7308 */ /* 0x0000220000000800 */
[--C-:B------:R-:W-:Y:S01]  /*55c0*/  FFMA R54, R54, UR48, -R69.reuse ;  /* 0x0000003036367c23 */ /* 0x100fe20008000845 */
        /* <DEDUP_REMOVED lines=12> */
[----:B------:R-:W-:Y:S01]  /*5690*/  F2FP.BF16.F32.PACK_AB R9, R14, R9 ;  /* 0x000000090e09723e */ /* 0x000fe200000010ff */
[----:B------:R-:W2:Y:S01]  /*56a0*/  MUFU.EX2 R126, R126 ;  /* 0x0000007e007e7308 */ /* 0x000ea20000000800 */
[----:B------:R-:W-:Y:S01]  /*56b0*/  FMUL R51, R52, 1.4426950216293334961 ;  /* 0x3fb8aa3b34337820 */ /* 0x000fe20000400000 */
[----:B------:R-:W-:Y:S01]  /*56c0*/  F2FP.BF16.F32.PACK_AB R14, R24, R19 ;  /* 0x00000013180e723e */ /* 0x000fe200000010ff */
[----:B------:R-:W-:Y:S01]  /*56d0*/  FMUL R52, R53, 1.4426950216293334961 ;  /* 0x3fb8aa3b35347820 */ /* 0x000fe20000400000 */
[----:B------:R-:W-:Y:S01]  /*56e0*/  FFMA R67, R67, UR48, -R69 ;  /* 0x0000003043437c23 */ /* 0x000fe20008000845 */
[----:B------:R-:W-:Y:S01]  /*56f0*/  FADD R19, R118, R17 ;  /* 0x0000001176137221 */ /* 0x000fe20000000000 */
[----:B------:R-:W-:Y:S01]  /*5700*/  FMUL R43, R54, 1.4426950216293334961 ;  /* 0x3fb8aa3b362b7820 */ /* 0x000fe20000400000 */
[----:B------:R-:W-:Y:S01]  /*5710*/  FMUL R44, R55, 1.4426950216293334961 ;  /* 0x3fb8aa3b372c7820 */ /* 0x000fe20000400000 */
[----:B------:R-:W2:Y:S01]  /*5720*/  MUFU.EX2 R50, R50 ;  /* 0x0000003200327308 */ /* 0x000ea20000000800 */
[----:B------:R-:W-:Y:S01]  /*5730*/  FMUL R45, R56, 1.4426950216293334961 ;  /* 0x3fb8aa3b382d7820 */ /* 0x000fe20000400000 */
[----:B------:R-:W-:Y:S01]  /*5740*/  FMUL R46, R57, 1.4426950216293334961 ;  /* 0x3fb8aa3b392e7820 */ /* 0x000fe20000400000 */
[----:B-1----:R-:W-:Y:S01]  /*5750*/  FMUL R48, R58, 1.4426950216293334961 ;  /* 0x3fb8aa3b3a307820 */ /* 0x002fe20000400000 */
[----:B0-----:R-:W-:Y:S01]  /*5760*/  FMUL R49, R59, 1.4426950216293334961 ;  /* 0x3fb8aa3b3b317820 */ /* 0x001fe20000400000 */
[----:B------:R-:W-:Y:S01]  /*5770*/  FMUL R47, R60, 1.4426950216293334961 ;  /* 0x3fb8aa3b3c2f7820 */ /* 0x000fe20000400000 */
[----:B------:R-:W-:Y:S01]  /*5780*/  FMUL R36, R61, 1.4426950216293334961 ;  /* 0x3fb8aa3b3d247820 */ /* 0x000fe20000400000 */
[----:B------:R-:W-:Y:S01]  /*5790*/  FMUL R37, R62, 1.4426950216293334961 ;  /* 0x3fb8aa3b3e257820 */ /* 0x000fe20000400000 */
[----:B------:R-:W-:Y:S01]  /*57a0*/  FMUL R42, R63, 1.4426950216293334961 ;  /* 0x3fb8aa3b3f2a7820 */ /* 0x000fe20000400000 */
[----:B------:R-:W-:Y:S01]  /*57b0*/  FMUL R41, R64, 1.4426950216293334961 ;  /* 0x3fb8aa3b40297820 */ /* 0x000fe20000400000 */
[----:B------:R-:W-:Y:S01]  /*57c0*/  FMUL R40, R65, 1.4426950216293334961 ;  /* 0x3fb8aa3b41287820 */ /* 0x000fe20000400000 */
[----:B------:R-:W-:Y:S01]  /*57d0*/  FMUL R39, R66, 1.4426950216293334961 ;  /* 0x3fb8aa3b42277820 */ /* 0x000fe20000400000 */
[----:B------:R-:W-:Y:S01]  /*57e0*/  F2FP.BF16.F32.PACK_AB R12, R21, R16 ;  /* 0x00000010150c723e */ /* 0x000fe200000010ff */
[----:B------:R-:W-:Y:S01]  /*57f0*/  FMUL R67, R67, 1.4426950216293334961 ;  /* 0x3fb8aa3b43437820 */ /* 0x000fe20000400000 */
[----:B------:R-:W-:Y:S01]  /*5800*/  FADD R21, R124, R19 ;  /* 0x000000137c157221 */ /* 0x000fe20000000000 */
[----:B------:R-:W-:Y:S01]  /*5810*/  MUFU.EX2 R51, R51 ;  /* 0x0000003300337308 */ /* 0x000fe20000000800 */
[----:B------:R-:W-:-:S02]  /*5820*/  F2FP.BF16.F32.PACK_AB R13, R20, R13 ;  /* 0x0000000d140d723e */ /* 0x000fc400000010ff */
[----:B------:R-:W-:Y:S01]  /*5830*/  F2FP.BF16.F32.PACK_AB R20, R38, R33 ;  /* 0x000000212614723e */ /* 0x000fe200000010ff */
[----:B------:R-:W-:-:S04]  /*5840*/  FADD R24, R122, R21 ;  /* 0x000000157a187221 */ /* 0x000fc80000000000 */
[----:B------:R-:W0:Y:S01]  /*5850*/  MUFU.EX2 R52, R52 ;  /* 0x0000003400347308 */ /* 0x000e220000000800 */
[----:B------:R-:W-:Y:S01]  /*5860*/  F2FP.BF16.F32.PACK_AB R15, R27, R22 ;  /* 0x000000161b0f723e */ /* 0x000fe200000010ff */
[----:B------:R-:W-:-:S06]  /*5870*/  FADD R27, R127, R24 ;  /* 0x000000187f1b7221 */ /* 0x000fcc0000000000 */
[----:B------:R-:W-:Y:S08]  /*5880*/  MUFU.EX2 R43, R43 ;  /* 0x0000002b002b7308 */ /* 0x000ff00000000800 */
[----:B------:R-:W1:Y:S08]  /*5890*/  MUFU.EX2 R44, R44 ;  /* 0x0000002c002c7308 */ /* 0x000e700000000800 */
[----:B------:R-:W-:Y:S08]  /*58a0*/  MUFU.EX2 R45, R45 ;  /* 0x0000002d002d7308 */ /* 0x000ff00000000800 */
[----:B------:R-:W0:Y:S08]  /*58b0*/  MUFU.EX2 R46, R46 ;  /* 0x0000002e002e7308 */ /* 0x000e300000000800 */
        /* <DEDUP_REMOVED lines=9> */
[----:B------:R-:W1:Y:S01]  /*5950*/  MUFU.EX2 R38, R67 ;  /* 0x0000004300267308 */ /* 0x000e620000000800 */
[----:B--2---:R-:W-:Y:S01]  /*5960*/  FADD R53, R126, R27 ;  /* 0x0000001b7e357221 */ /* 0x004fe20000000000 */
[----:B------:R-:W-:-:S03]  /*5970*/  F2FP.BF16.F32.PACK_AB R27, R50, R126 ;  /* 0x0000007e321b723e */ /* 0x000fc600000010ff */
[----:B------:R-:W-:Y:S01]  /*5980*/  FADD R50, R50, R53 ;  /* 0x0000003532327221 */ /* 0x000fe20000000000 */
[----:B------:R-:W-:Y:S02]  /*5990*/  F2FP.BF16.F32.PACK_AB R17, R28, R23 ;  /* 0x000000171c11723e */ /* 0x000fe400000010ff */
[----:B0-----:R-:W-:Y:S01]  /*59a0*/  F2FP.BF16.F32.PACK_AB R28, R52, R51 ;  /* 0x00000033341c723e */ /* 0x001fe200000010ff */
[----:B------:R-:W-:Y:S01]  /*59b0*/  FADD R51, R51, R50 ;  /* 0x0000003233337221 */ /* 0x000fe20000000000 */
        /* <DEDUP_REMOVED lines=10> */
[----:B-1----:R-:W-:Y:S02]  /*5a60*/  F2FP.BF16.F32.PACK_AB R29, R44, R43 ;  /* 0x0000002b2c1d723e */ /* 0x002fe400000010ff */
[----:B------:R-:W-:Y:S02]  /*5a70*/  F2FP.BF16.F32.PACK_AB R30, R46, R45 ;  /* 0x0000002d2e1e723e */ /* 0x000fe400000010ff */
[----:B------:R-:W-:Y:S02]  /*5a80*/  F2FP.BF16.F32.PACK_AB R31, R49, R48 ;  /* 0x00000030311f723e */ /* 0x000fe400000010ff */
[----:B------:R-:W-:Y:S02]  /*5a90*/  F2FP.BF16.F32.PACK_AB R32, R36, R47 ;  /* 0x0000002f2420723e */ /* 0x000fe400000010ff */
[----:B------:R-:W-:Y:S02]  /*5aa0*/  F2FP.BF16.F32.PACK_AB R33, R42, R37 ;  /* 0x000000252a21723e */ /* 0x000fe400000010ff */
[----:B------:R-:W-:-:S02]  /*5ab0*/  F2FP.BF16.F32.PACK_AB R34, R40, R41 ;  /* 0x000000292822723e */ /* 0x000fc400000010ff */
[----:B------:R-:W-:Y:S01]  /*5ac0*/  F2FP.BF16.F32.PACK_AB R35, R38, R39 ;  /* 0x000000272623723e */ /* 0x000fe200000010ff */
[----:B------:R0:W-:Y:S01]  /*5ad0*/  STS.U16 [R2+UR11+0x6000], R73 ;  /* 0x0060004902007988 */ /* 0x0001e2000800040b */
[----:B------:R-:W-:Y:S01]  /*5ae0*/  FADD R52, R52, R51 ;  /* 0x0000003334347221 */ /* 0x000fe20000000000 */
[----:B------:R-:W-:Y:S02]  /*5af0*/  FADD R50, -R69, R106 ;  /* 0x0000006a45327221 */ /* 0x000fe40000000100 */
[----:B---3--:R0:W-:Y:S04]  /*5b00*/  STS.U16 [R2+UR11+0x6400], R109 ;  /* 0x0064006d02007988 */ /* 0x0081e8000800040b */
[----:B-----5:R0:W-:Y:S04]  /*5b10*/  STS.U16 [R2+UR11+0x6800], R107 ;  /* 0x0068006b02007988 */ /* 0x0201e8000800040b */
[----:B------:R0:W-:Y:S01]  /*5b20*/  STS.U16 [R2+UR11+0x6c00], R111 ;  /* 0x006c006f02007988 */ /* 0x0001e2000800040b */
[----:B------:R-:W-:Y:S01]  /*5b30*/  FADD R51, R43, R52 ;  /* 0x000000342b337221 */ /* 0x000fe20000000000 */
[----:B------:R-:W-:Y:S02]  /*5b40*/  STTM.x32 tmem[UR14+0xc0], R4 ;  /* 0x0000c004000079ed */ /* 0x000fe400082c000e */
[----:B----4-:R0:W-:Y:S04]  /*5b50*/  STS.U16 [R68+UR11+0x6200], R113 ;  /* 0x0062007144007988 */ /* 0x0101e8000800040b */
[----:B------:R0:W-:Y:S04]  /*5b60*/  STS.U16 [R68+UR11+0x6600], R117 ;  /* 0x0066007544007988 */ /* 0x0001e8000800040b */
[----:B------:R0:W-:Y:S04]  /*5b70*/  STS.U16 [R68+UR11+0x6a00], R115 ;  /* 0x006a007344007988 */ /* 0x0001e8000800040b */
[----:B------:R0:W-:Y:S01]  /*5b80*/  STS.U16 [R68+UR11+0x6e00], R119 ;  /* 0x006e007744007988 */ /* 0x0001e2000800040b */
[----:B------:R-:W-:Y:S01]  /*5b90*/  FMUL R43, R50, 1.4426950216293334961 ;  /* 0x3fb8aa3b322b7820 */ /* 0x000fe20000400000 */
[----:B------:R-:W1:Y:S02]  /*5ba0*/  FENCE.VIEW.ASYNC.T ;  /* 0x00000000000073c6 */ /* 0x000e640000000200 */
[----:B-1----:R-:W-:Y:S06]  /*5bb0*/  BAR.SYNC.DEFER_BLOCKING 0x0 ;  /* 0x0000000000007b1d */ /* 0x002fec0000010000 */
[----:B------:R-:W1:Y:S01]  /*5bc0*/  LDTM.x32 R4, tmem[UR14] ;  /* 0x0000000e000479ee */ /* 0x000e6200082c0000 */
[----:B------:R-:W1:Y:S01]  /*5bd0*/  MUFU.EX2 R43, R43 ;  /* 0x0000002b002b7308 */ /* 0x000e620000000800 */
[----:B------:R-:W-:Y:S01]  /*5be0*/  NOP ;  /* 0x0000000000007918 */ /* 0x000fe20000000000 */
[C---:B-1----:R-:W-:Y:S01]  /*5bf0*/  FMUL R4, R43.reuse, R4 ;  /* 0x000000042b047220 */ /* 0x042fe20000400000 */
        /* <DEDUP_REMOVED lines=31> */
[----:B------:R0:W-:Y:S01]  /*5df0*/  STTM.x32 tmem[UR14], R4 ;  /* 0x00000004000079ed */ /* 0x0001e200082c000e */
[----:B------:R-:W1:Y:S02]  /*5e00*/  FENCE.VIEW.ASYNC.T ;  /* 0x00000000000073c6 */ /* 0x000e640000000200 */
[----:B-1----:R-:W-:Y:S01]  /*5e10*/  BAR.SYNC.DEFER_BLOCKING 0x0 ;  /* 0x0000000000007b1d */ /* 0x002fe20000010000 */
[----:B------:R-:W-:-:S04]  /*5e20*/  FADD R44, R44, R51 ;  /* 0x000000332c2c7221 */ /* 0x000fc80000000000 */
[----:B------:R-:W-:-:S04]  /*5e30*/  FADD R45, R45, R44 ;  /* 0x0000002c2d2d7221 */ /* 0x000fc80000000000 */
[----:B------:R-:W-:-:S04]  /*5e40*/  FADD R45, R46, R45 ;  /* 0x0000002d2e2d7221 */ /* 0x000fc80000000000 */
[----:B------:R-:W-:Y:S01]  /*5e50*/  FADD R48, R48, R45 ;  /* 0x0000002d30307221 */ /* 0x000fe20000000000 */
[----:B------:R1:W-:Y:S06]  /*5e60*/  MEMBAR.ALL.CTA ;  /* 0x0000000000007992 */ /* 0x0003ec0000008000 */
[----:B-1----:R-:W1:Y:S01]  /*5e70*/  FENCE.VIEW.ASYNC.S ;  /* 0x00000000000073c6 */ /* 0x002e620000000000 */
[----:B------:R-:W-:-:S04]  /*5e80*/  FADD R48, R49, R48 ;  /* 0x0000003031307221 */ /* 0x000fc80000000000 */
[----:B------:R-:W-:-:S04]  /*5e90*/  FADD R47, R47, R48 ;  /* 0x000000302f2f7221 */ /* 0x000fc80000000000 */
[----:B------:R-:W-:-:S04]  /*5ea0*/  FADD R36, R36, R47 ;  /* 0x0000002f24247221 */ /* 0x000fc80000000000 */
[----:B------:R-:W-:-:S04]  /*5eb0*/  FADD R37, R37, R36 ;  /* 0x0000002425257221 */ /* 0x000fc80000000000 */
[----:B------:R-:W-:-:S04]  /*5ec0*/  FADD R42, R42, R37 ;  /* 0x000000252a2a7221 */ /* 0x000fc80000000000 */
[----:B------:R-:W-:-:S04]  /*5ed0*/  FADD R41, R41, R42 ;  /* 0x0000002a29297221 */ /* 0x000fc80000000000 */
[----:B------:R-:W-:Y:S01]  /*5ee0*/  FADD R40, R40, R41 ;  /* 0x0000002928287221 */ /* 0x000fe20000000000 */
[----:B------:R-:W-:-:S03]  /*5ef0*/  ULEA UR15, UR29, UR11, 0x3 ;  /* 0x0000000b1d0f7291 */ /* 0x000fc6000f8e18ff */
[----:B------:R-:W-:Y:S01]  /*5f00*/  FADD R39, R39, R40 ;  /* 0x0000002827277221 */ /* 0x000fe20000000000 */
[----:B------:R-:W-:-:S03]  /*5f10*/  UIADD3 UR15, UPT, UPT, UR15, 0x7000, URZ ;  /* 0x000070000f0f7890 */ /* 0x000fc6000fffe0ff */
[----:B------:R-:W-:Y:S01]  /*5f20*/  FADD R38, R38, R39 ;  /* 0x0000002726267221 */ /* 0x000fe20000000000 */
[----:B------:R-:W-:Y:S01]  /*5f30*/  UMOV UR5, UR6 ;  /* 0x0000000600057c82 */ /* 0x000fe20008000000 */
[----:B-1----:R-:W-:Y:S06]  /*5f40*/  BAR.SYNC.DEFER_BLOCKING 0x0 ;  /* 0x0000000000007b1d */ /* 0x002fec0000010000 */
[----:B------:R-:W-:Y:S05]  /*5f50*/  BRA.U UP1, `(.L_x_16) ;  /* 0x0000000101a07547 */ /* 0x000fea000b800000 */
[----:B------:R-:W-:Y:S02]  /*5f60*/  UIADD3 UR49, UPT, UPT, UR12, 0xc8, URZ ;  /* 0x000000c80c317890 */ /* 0x000fe4000fffe0ff */
[----:B------:R-:W-:Y:S02]  /*5f70*/  UIADD3 UR58, UPT, UPT, UR12, 0xd0, URZ ;  /* 0x000000d00c3a7890 */ /* 0x000fe4000fffe0ff */
[----:B------:R-:W-:Y:S02]  /*5f80*/  UIADD3 UR59, UPT, UPT, UR12, 0xd8, URZ ;  /* 0x000000d80c3b7890 */ /* 0x000fe4000fffe0ff */
[----:B------:R-:W-:Y:S02]  /*5f90*/  UIADD3 UR60, UPT, UPT, UR12, 0x20, URZ ;  /* 0x000000200c3c7890 */ /* 0x000fe4000fffe0ff */
[----:B------:R-:W-:Y:S02]  /*5fa0*/  UIADD3 UR61, UPT, UPT, UR12, 0xe0, URZ ;  /* 0x000000e00c3d7890 */ /* 0x000fe4000fffe0ff */
[----:B------:R-:W-:-:S02]  /*5fb0*/  UIADD3 UR62, UPT, UPT, UR12, 0x20, URZ ;  /* 0x000000200c3e7890 */ /* 0x000fc4000fffe0ff */
[----:B------:R-:W-:Y:S02]  /*5fc0*/  UIADD3 UR63, UPT, UPT, UR12, 0xe8, URZ ;  /* 0x000000e80c3f7890 */ /* 0x000fe4000fffe0ff */
[----:B------:R-:W-:Y:S02]  /*5fd0*/  UIADD3 UR64, UPT, UPT, UR12, 0x20, URZ ;  /* 0x000000200c407890 */ /* 0x000fe4000fffe0ff */
[----:B------:R-:W-:Y:S01]  /*5fe0*/  UIADD3 UR65, UPT, UPT, UR12, 0xf0, URZ ;  /* 0x000000f00c417890 */ /* 0x000fe2000fffe0ff */
[----:B------:R-:W-:Y:S01]  /*5ff0*/  UMOV UR8, 0x0 ;  /* 0x0000000000087882 */ /* 0x000fe20000000000 */
[----:B------:R-:W-:Y:S01]  /*6000*/  UMOV UR9, 0x8080490 ;  /* 0x0808049000097882 */ /* 0x000fe20000000000 */
[----:B------:R-:W-:Y:S02]  /*6010*/  UIADD3 UR66, UPT, UPT, UR12, 0x20, URZ ;  /* 0x000000200c427890 */ /* 0x000fe4000fffe0ff */
[----:B------:R1:W-:Y:S01]  /*6020*/  UTCHMMA tmem[UR24], gdesc[UR20], tmem[UR12], tmem[UR8], idesc[UR9], UPT ;  /* 0x00ff0814180079ea */ /* 0x0003e2000b80000c */
[----:B------:R-:W-:Y:S01]  /*6030*/  UIADD3 UR67, UPT, UPT, UR12, 0xf8, URZ ;  /* 0x000000f80c437890 */ /* 0x000fe2000fffe0ff */
[----:B------:R-:W-:Y:S01]  /*6040*/  UMOV UR32, 0x0 ;  /* 0x0000000000207882 */ /* 0x000fe20000000000 */
        /* <DEDUP_REMOVED lines=25> */
.L_x_16:
[----:B------:R-:W-:Y:S01]  /*61e0*/  UIADD3 UR29, UPT, UPT, UR29, 0x1, URZ ;  /* 0x000000011d1d7890 */ /* 0x000fe2000fffe0ff */
[----:B------:R-:W-:Y:S01]  /*61f0*/  FFMA R70, R43, R70, R38 ;  /* 0x000000462b467223 */ /* 0x000fe20000000026 */
[----:B------:R-:W-:Y:S01]  /*6200*/  UIADD3 UR4, UPT, UPT, UR4, 0x40, URZ ;  /* 0x0000004004047890 */ /* 0x000fe2000fffe0ff */
[----:B------:R-:W-:Y:S01]  /*6210*/  IADD3 R3, PT, PT, R3, UR25, RZ ;  /* 0x0000001903037c10 */ /* 0x000fe2000fffe0ff */
[----:B------:R-:W-:Y:S01]  /*6220*/  UISETP.GT.AND UP2, UPT, UR29, 0x1, UPT ;  /* 0x000000011d00788c */ /* 0x000fe2000bf44270 */
[----:B------:R-:W-:Y:S02]  /*6230*/  IADD3 R71, PT, PT, R72, R71, RZ ;  /* 0x0000004748477210 */ /* 0x000fe40007ffe0ff */
[----:B0-----:R-:W-:Y:S01]  /*6240*/  MOV R73, UR5 ;  /* 0x0000000500497c02 */ /* 0x001fe20008000f00 */
[----:B-1----:R-:W-:Y:S01]  /*6250*/  USEL UR6, URZ, 0x1, !UP2 ;  /* 0x00000001ff067887 */ /* 0x002fe2000d000000 */
[----:B------:R-:W-:Y:S01]  /*6260*/  MOV R106, R69 ;  /* 0x00000045006a7202 */ /* 0x000fe20000000f00 */
[----:B------:R-:W-:-:S02]  /*6270*/  USEL UR29, UR29, URZ, !UP2 ;  /* 0x000000ff1d1d7287 */ /* 0x000fc4000d000000 */
[----:B------:R-:W-:Y:S02]  /*6280*/  UISETP.GE.AND UP2, UPT, UR4, UR17, UPT ;  /* 0x000000110400728c */ /* 0x000fe4000bf46270 */
[----:B------:R-:W-:-:S07]  /*6290*/  ULOP3.LUT UR6, UR5, UR6, URZ, 0x3c, !UPT ;  /* 0x0000000605067292 */ /* 0x000fce000f8e3cff */
[----:B------:R-:W-:Y:S05]  /*62a0*/  BRA.U !UP2, `(.L_x_17) ;  /* 0xffffffdd0a047547 */ /* 0x000fea000b83ffff */
.L_x_12:
[C---:B------:R-:W-:Y:S01]  /*62b0*/  FMUL R2, R70.reuse, 8388608 ;  /* 0x4b00000046027820 */ /* 0x040fe20000400000 */
[C---:B------:R-:W-:Y:S01]  /*62c0*/  FSETP.GEU.AND P5, PT, R70.reuse, 1.175494350822287508e-38, PT ;  /* 0x008000004600780b */ /* 0x040fe20003fae000 */
[----:B-1----:R-:W1:Y:S01]  /*62d0*/  LDCU UR4, c[0x0][0x3f0] ;  /* 0x00007e00ff0477ac */ /* 0x002e620008000800 */
[----:B0-----:R-:W-:Y:S01]  /*62e0*/  HFMA2 R5, -RZ, RZ, 1.443359375, -0.2030029296875 ;  /* 0x3dc6b27fff057431 */ /* 0x001fe200000001ff */
[----:B------:R-:W-:Y:S02]  /*62f0*/  FSETP.GEU.AND P2, PT, |R70|, 1.175494350822287508e-38, PT ;  /* 0x008000004600780b */ /* 0x000fe40003f4e200 */
[----:B------:R-:W-:Y:S01]  /*6300*/  FSEL R42, R2, R70, !P5 ;  /* 0x00000046022a7208 */ /* 0x000fe20006800000 */
[----:B------:R-:W0:Y:S01]  /*6310*/  LDCU.64 UR6, c[0x0][0x3e0] ;  /* 0x00007c00ff0677ac */ /* 0x000e220008000a00 */
[----:B------:R-:W-:Y:S02]  /*6320*/  FSETP.GT.AND P3, PT, |R70|, 8.50705917302346158658e+37, PT ;  /* 0x7e8000004600780b */ /* 0x000fe40003f64200 */
[----:B------:R-:W-:-:S04]  /*6330*/  IADD3 R2, PT, PT, R42, -0x3f3504f3, RZ ;  /* 0xc0cafb0d2a027810 */ /* 0x000fc80007ffe0ff */
[----:B------:R-:W-:-:S04]  /*6340*/  LOP3.LUT R3, R2, 0xff800000, RZ, 0xc0, !PT ;  /* 0xff80000002037812 */ /* 0x000fc800078ec0ff */
[----:B------:R-:W-:Y:S01]  /*6350*/  IADD3 R2, PT, PT, R42, -R3, RZ ;  /* 0x800000032a027210 */ /* 0x000fe20007ffe0ff */
[----:B-1----:R-:W-:-:S04]  /*6360*/  UISETP.GE.AND UP0, UPT, UR4, 0x1, UPT ;  /* 0x000000010400788c */ /* 0x002fc8000bf06270 */
[----:B------:R-:W-:-:S04]  /*6370*/  FADD R36, R2, -1 ;  /* 0xbf80000002247421 */ /* 0x000fc80000000000 */
[----:B------:R-:W-:-:S04]  /*6380*/  FFMA.FTZ R5, R36, R5, -0.16845393180847167969 ;  /* 0xbe2c7f3024057423 */ /* 0x000fc80000010005 */
[----:B------:R-:W-:-:S04]  /*6390*/  FFMA.FTZ R5, R36, R5, 0.1716887056827545166 ;  /* 0x3e2fcf2a24057423 */ /* 0x000fc80000010005 */
[----:B------:R-:W-:-:S04]  /*63a0*/  FFMA.FTZ R5, R36, R5, -0.17900948226451873779 ;  /* 0xbe374e4324057423 */ /* 0x000fc80000010005 */
[----:B------:R-:W-:-:S04]  /*63b0*/  FFMA.FTZ R5, R36, R5, 0.20512372255325317383 ;  /* 0x3e520bf424057423 */ /* 0x000fc80000010005 */
[----:B------:R-:W-:Y:S01]  /*63c0*/  FFMA.FTZ R5, R36, R5, -0.24046532809734344482 ;  /* 0xbe763c8b24057423 */ /* 0x000fe20000010005 */
[----:B0-----:R-:W-:Y:S06]  /*63d0*/  BRA.U !UP0, `(.L_x_18) ;  /* 0x0000000108107547 */ /* 0x001fec000b800000 */
[----:B------:R-:W-:-:S06]  /*63e0*/  USHF.L.U32 UR5, UR5, 0x1f, URZ ;  /* 0x0000001f05057899 */ /* 0x000fcc00080006ff */
[----:B------:R-:W-:-:S04]  /*63f0*/  MOV R2, UR5 ;  /* 0x0000000500027c02 */ /* 0x000fc80008000f00 */
[----:B------:R-:W0:Y:S02]  /*6400*/  SYNCS.PHASECHK.TRANS64.TRYWAIT P4, [UR15], R2 ;  /* 0x00000002ff0075a7 */ /* 0x000e24000808110f */
[----:B0-----:R-:W-:Y:S05]  /*6410*/  @!P4 BRA `(.L_x_19) ;  /* 0x0000001400b8c947 */ /* 0x001fea0003800000 */
.L_x_18:
[----:B------:R-:W-:Y:S01]  /*6420*/  BAR.SYNC.DEFER_BLOCKING 0x0 ;  /* 0x0000000000007b1d */ /* 0x000fe20000010000 */
[----:B------:R-:W-:Y:S01]  /*6430*/  FFMA.FTZ R5, R36, R5, 0.28857114911079406738 ;  /* 0x3e93bf9924057423 */ /* 0x000fe20000010005 */
[----:B------:R-:W-:Y:S01]  /*6440*/  @P3 FMUL R70, R70, 0.25 ;  /* 0x3e80000046463820 */ /* 0x000fe20000400000 */
[----:B------:R-:W-:Y:S01]  /*6450*/  ISETP.GE.U32.AND P6, PT, R42, 0x7f800000, PT ;  /* 0x7f8000002a00780c */ /* 0x000fe20003fc6070 */
[----:B------:R-:W-:Y:S01]  /*6460*/  UIMAD UR4, UR10, UR6, URZ ;  /* 0x000000060a0472a4 */ /* 0x000fe2000f8e02ff */
[----:B------:R-:W-:Y:S01]  /*6470*/  FFMA.FTZ R37, R36, R5, -0.36067417263984680176 ;  /* 0xbeb8aa4924257423 */ /* 0x000fe20000010005 */
[----:B------:R-:W-:Y:S02]  /*6480*/  @!P2 FMUL R70, R70, 16777216 ;  /* 0x4b8000004646a820 */ /* 0x000fe40000400000 */
[----:B------:R-:W0:Y:S01]  /*6490*/  LDC.64 R40, c[0x0][0x398] ;  /* 0x0000e600ff287b82 */ /* 0x000e220000000a00 */
[----:B------:R-:W-:Y:S01]  /*64a0*/  FSEL R2, RZ, -23, P5 ;  /* 0xc1b80000ff027808 */ /* 0x000fe20002800000 */
[----:B------:R-:W-:Y:S01]  /*64b0*/  FFMA.FTZ R37, R36, R37, 0.48089820146560668945 ;  /* 0x3ef6384a24257423 */ /* 0x000fe20000010025 */
[----:B------:R-:W1:Y:S01]  /*64c0*/  MUFU.RCP R95, R70 ;  /* 0x00000046005f7308 */ /* 0x000e620000001000 */
[----:B------:R-:W-:Y:S01]  /*64d0*/  I2FP.F32.S32 R3, R3 ;  /* 0x0000000300037245 */ /* 0x000fe20000201400 */
[----:B------:R-:W-:-:S02]  /*64e0*/  IMAD R38, R0, UR7, RZ ;  /* 0x0000000700267c24 */ /* 0x000fc4000f8e02ff */
[C---:B------:R-:W-:Y:S01]  /*64f0*/  FFMA.FTZ R37, R36.reuse, R37, -0.72134751081466674805 ;  /* 0xbf38aa3b24257423 */ /* 0x040fe20000010025 */
[----:B------:R-:W-:Y:S01]  /*6500*/  USHF.L.U32 UR5, UR4, 0x1, URZ ;  /* 0x0000000104057899 */ /* 0x000fe200080006ff */
[----:B------:R-:W-:Y:S02]  /*6510*/  FFMA.FTZ R2, R3, 1.1920928955078125e-07, R2 ;  /* 0x3400000003027823 */ /* 0x000fe40000010002 */
[----:B------:R-:W-:Y:S01]  /*6520*/  FMUL R37, R36, R37 ;  /* 0x0000002524257220 */ /* 0x000fe20000400000 */
[C---:B------:R-:W-:Y:S01]  /*6530*/  SHF.L.U32 R3, R38.reuse, 0x1, RZ ;  /* 0x0000000126037819 */ /* 0x040fe200000006ff */
[----:B------:R-:W-:-:S04]  /*6540*/  IMAD.HI R38, R38, 0x2, RZ ;  /* 0x0000000226267827 */ /* 0x000fc800078e02ff */
[C---:B------:R-:W-:Y:S01]  /*6550*/  FMUL R37, R36.reuse, R37 ;  /* 0x0000002524257220 */ /* 0x040fe20000400000 */
[----:B------:R-:W2:Y:S02]  /*6560*/  @!P1 SYNCS.CCTL.IV [UR11+0x7000] ;  /* 0x00700000ff0099b1 */ /* 0x000ea4000800000b */
[----:B--2---:R-:W-:Y:S01]  /*6570*/  BAR.SYNC.DEFER_BLOCKING 0x0 ;  /* 0x0000000000007b1d */ /* 0x004fe20000010000 */
[----:B------:R-:W-:-:S04]  /*6580*/  FFMA.FTZ R37, R36, 1.4426950216293334961, R37 ;  /* 0x3fb8aa3b24257823 */ /* 0x000fc80000010025 */
[----:B------:R-:W-:Y:S01]  /*6590*/  FADD R37, R2, R37 ;  /* 0x0000002502257221 */ /* 0x000fe20000000000 */
[----:B0-----:R-:W-:Y:S01]  /*65a0*/  IADD3 R2, P4, P5, R3, UR5, R40 ;  /* 0x0000000503027c10 */ /* 0x001fe2000fd9e028 */
[----:B------:R-:W-:Y:S01]  /*65b0*/  UIMAD.WIDE UR4, UR4, 0x2, URZ ;  /* 0x00000002040478a5 */ /* 0x000fe2000f8e02ff */
[----:B------:R-:W0:Y:S01]  /*65c0*/  LDTM.x32 R4, tmem[UR14] ;  /* 0x0000000e000479ee */ /* 0x000e2200082c0000 */
[----:B------:R-:W-:-:S05]  /*65d0*/  @P6 MOV R3, 0x7f800000 ;  /* 0x7f80000000036802 */ /* 0x000fca0000000f00 */
[C---:B------:R-:W-:Y:S01]  /*65e0*/  @P6 FFMA.FTZ R37, R42.reuse, R3, +INF ;  /* 0x7f8000002a256423 */ /* 0x040fe20000010003 */
[----:B------:R-:W-:Y:S02]  /*65f0*/  FSETP.NEU.AND P6, PT, R42, RZ, PT ;  /* 0x000000ff2a00720b */ /* 0x000fe40003fcd000 */
[----:B------:R-:W-:Y:S01]  /*6600*/  IADD3.X R3, PT, PT, R38, UR5, R41, P4, P5 ;  /* 0x0000000526037c10 */ /* 0x000fe2000a7ea429 */
[----:B------:R-:W2:Y:S01]  /*6610*/  LDCU UR4, c[0x0][0x3ec] ;  /* 0x00007d80ff0477ac */ /* 0x000ea20008000800 */
[----:B------:R-:W3:Y:S01]  /*6620*/  @!P1 SYNCS.CCTL.IV [UR11+0x7008] ;  /* 0x00700800ff0099b1 */ /* 0x000ee2000800000b */
[----:B------:R-:W-:Y:S01]  /*6630*/  NOP ;  /* 0x0000000000007918 */ /* 0x000fe20000000000 */
[----:B0-----:R-:W-:Y:S01]  /*6640*/  @P3 FMUL R4, R4, 0.25 ;  /* 0x3e80000004043820 */ /* 0x001fe20000400000 */
[----:B------:R-:W-:Y:S01]  /*6650*/  @P3 FMUL R5, R5, 0.25 ;  /* 0x3e80000005053820 */ /* 0x000fe20000400000 */
[----:B------:R-:W-:Y:S01]  /*6660*/  @P3 FMUL R6, R6, 0.25 ;  /* 0x3e80000006063820 */ /* 0x000fe20000400000 */
[----:B------:R-:W-:Y:S01]  /*6670*/  @P3 FMUL R7, R7, 0.25 ;  /* 0x3e80000007073820 */ /* 0x000fe20000400000 */
[----:B------:R-:W-:Y:S01]  /*6680*/  @!P2 FMUL R4, R4, 16777216 ;  /* 0x4b8000000404a820 */ /* 0x000fe20000400000 */
[----:B------:R-:W-:Y:S01]  /*6690*/  @!P2 FMUL R5, R5, 16777216 ;  /* 0x4b8000000505a820 */ /* 0x000fe20000400000 */
[----:B------:R-:W-:Y:S01]  /*66a0*/  @P3 FMUL R15, R15, 0.25 ;  /* 0x3e8000000f0f3820 */ /* 0x000fe20000400000 */
[----:B------:R-:W-:Y:S01]  /*66b0*/  @!P2 FMUL R6, R6, 16777216 ;  /* 0x4b8000000606a820 */ /* 0x000fe20000400000 */
[C---:B-1----:R-:W-:Y:S01]  /*66c0*/  FMUL R4, R95.reuse, R4 ;  /* 0x000000045f047220 */ /* 0x042fe20000400000 */
[----:B------:R-:W-:Y:S01]  /*66d0*/  FMUL R5, R95, R5 ;  /* 0x000000055f057220 */ /* 0x000fe20000400000 */
[----:B------:R-:W-:Y:S01]  /*66e0*/  @!P2 FMUL R7, R7, 16777216 ;  /* 0x4b8000000707a820 */ /* 0x000fe20000400000 */
[----:B------:R-:W-:Y:S01]  /*66f0*/  @P3 FMUL R13, R13, 0.25 ;  /* 0x3e8000000d0d3820 */ /* 0x000fe20000400000 */
[----:B------:R-:W-:Y:S01]  /*6700*/  @P3 FMUL R17, R17, 0.25 ;  /* 0x3e80000011113820 */ /* 0x000fe20000400000 */
[----:B------:R-:W-:Y:S01]  /*6710*/  @!P2 FMUL R15, R15, 16777216 ;  /* 0x4b8000000f0fa820 */ /* 0x000fe20000400000 */
[----:B------:R-:W-:Y:S01]  /*6720*/  F2FP.BF16.F32.PACK_AB R4, R5, R4 ;  /* 0x000000040504723e */ /* 0x000fe200000010ff */
[C---:B------:R-:W-:Y:S01]  /*6730*/  FMUL R96, R95.reuse, R6 ;  /* 0x000000065f607220 */ /* 0x040fe20000400000 */
[----:B------:R-:W0:Y:S01]  /*6740*/  LDC R5, c[0x0][0x3e8] ;  /* 0x0000fa00ff057b82 */ /* 0x000e220000000800 */
[----:B------:R-:W-:Y:S01]  /*6750*/  FMUL R7, R95, R7 ;  /* 0x000000075f077220 */ /* 0x000fe20000400000 */
[----:B------:R-:W-:Y:S01]  /*6760*/  @P3 FMUL R16, R16, 0.25 ;  /* 0x3e80000010103820 */ /* 0x000fe20000400000 */
[----:B------:R-:W-:Y:S01]  /*6770*/  @P3 FMUL R25, R25, 0.25 ;  /* 0x3e80000019193820 */ /* 0x000fe20000400000 */
[----:B------:R-:W-:Y:S01]  /*6780*/  @P3 FMUL R14, R14, 0.25 ;  /* 0x3e8000000e0e3820 */ /* 0x000fe20000400000 */
[----:B------:R-:W-:Y:S01]  /*6790*/  @P3 FMUL R19, R19, 0.25 ;  /* 0x3e80000013133820 */ /* 0x000fe20000400000 */
[----:B------:R-:W-:Y:S01]  /*67a0*/  FSEL R6, R37, -INF , P6 ;  /* 0xff80000025067808 */ /* 0x000fe20003000000 */
[----:B------:R-:W-:Y:S01]  /*67b0*/  @!P2 FMUL R13, R13, 16777216 ;  /* 0x4b8000000d0da820 */ /* 0x000fe20000400000 */
[----:B------:R-:W-:Y:S01]  /*67c0*/  @!P2 FMUL R17, R17, 16777216 ;  /* 0x4b8000001111a820 */ /* 0x000fe20000400000 */
[----:B------:R-:W-:Y:S01]  /*67d0*/  @P3 FMUL R9, R9, 0.25 ;  /* 0x3e80000009093820 */ /* 0x000fe20000400000 */
[----:B------:R-:W-:Y:S01]  /*67e0*/  @P3 FMUL R12, R12, 0.25 ;  /* 0x3e8000000c0c3820 */ /* 0x000fe20000400000 */
[----:B------:R-:W-:Y:S01]  /*67f0*/  @P3 FMUL R18, R18, 0.25 ;  /* 0x3e80000012123820 */ /* 0x000fe20000400000 */
[----:B------:R-:W-:Y:S01]  /*6800*/  @P3 FMUL R23, R23, 0.25 ;  /* 0x3e80000017173820 */ /* 0x000fe20000400000 */
[----:B------:R-:W-:Y:S01]  /*6810*/  FMUL R77, R95, R15 ;  /* 0x0000000f5f4d7220 */ /* 0x000fe20000400000 */
[----:B------:R-:W-:Y:S01]  /*6820*/  @!P2 FMUL R16, R16, 16777216 ;  /* 0x4b8000001010a820 */ /* 0x000fe20000400000 */
[----:B------:R-:W-:Y:S01]  /*6830*/  @!P2 FMUL R25, R25, 16777216 ;  /* 0x4b8000001919a820 */ /* 0x000fe20000400000 */
[----:B------:R-:W-:Y:S01]  /*6840*/  F2FP.BF16.F32.PACK_AB R96, R7, R96 ;  /* 0x000000600760723e */ /* 0x000fe200000010ff */
[----:B------:R-:W-:Y:S01]  /*6850*/  @P3 FMUL R22, R22, 0.25 ;  /* 0x3e80000016163820 */ /* 0x000fe20000400000 */
[----:B------:R-:W-:Y:S01]  /*6860*/  @P3 FMUL R31, R31, 0.25 ;  /* 0x3e8000001f1f3820 */ /* 0x000fe20000400000 */
[----:B------:R-:W-:Y:S01]  /*6870*/  @!P2 FMUL R14, R14, 16777216 ;  /* 0x4b8000000e0ea820 */ /* 0x000fe20000400000 */
[----:B------:R-:W-:Y:S01]  /*6880*/  @!P2 FMUL R19, R19, 16777216 ;  /* 0x4b8000001313a820 */ /* 0x000fe20000400000 */
[----:B------:R-:W-:Y:S01]  /*6890*/  @P3 FMUL R8, R8, 0.25 ;  /* 0x3e80000008083820 */ /* 0x000fe20000400000 */
[----:B------:R-:W-:Y:S01]  /*68a0*/  @P3 FMUL R10, R10, 0.25 ;  /* 0x3e8000000a0a3820 */ /* 0x000fe20000400000 */
[----:B------:R-:W-:Y:S01]  /*68b0*/  @P3 FMUL R11, R11, 0.25 ;  /* 0x3e8000000b0b3820 */ /* 0x000fe20000400000 */
[----:B0-----:R-:W-:-:S02]  /*68c0*/  IMAD R117, R5, 0x30, RZ ;  /* 0x0000003005757824 */ /* 0x001fc400078e02ff */
[----:B------:R-:W-:Y:S01]  /*68d0*/  @P3 FMUL R20, R20, 0.25 ;  /* 0x3e80000014143820 */ /* 0x000fe20000400000 */
[----:B------:R-:W-:Y:S02]  /*68e0*/  IMAD R15, R5, 0xc, RZ ;  /* 0x0000000c050f7824 */ /* 0x000fe400078e02ff */
[----:B------:R-:W-:Y:S01]  /*68f0*/  @P3 FMUL R21, R21, 0.25 ;  /* 0x3e80000015153820 */ /* 0x000fe20000400000 */
[----:B------:R-:W-:Y:S02]  /*6900*/  IMAD R7, R5, 0x18, RZ ;  /* 0x0000001805077824 */ /* 0x000fe400078e02ff */
[----:B------:R-:W-:Y:S01]  /*6910*/  @P3 FMUL R24, R24, 0.25 ;  /* 0x3e80000018183820 */ /* 0x000fe20000400000 */
        /* <DEDUP_REMOVED lines=9> */
[C---:B------:R-:W-:Y:S01]  /*69b0*/  FMUL R75, R95.reuse, R13 ;  /* 0x0000000d5f4b7220 */ /* 0x040fe20000400000 */
[----:B------:R-:W-:Y:S01]  /*69c0*/  FMUL R79, R95, R17 ;  /* 0x000000115f4f7220 */ /* 0x000fe20000400000 */
[----:B------:R-:W-:Y:S01]  /*69d0*/  FFMA R69, R6, 0.69314718246459960938, R69 ;  /* 0x3f31721806457823 */ /* 0x000fe20000000045 */
[----:B------:R-:W-:Y:S01]  /*69e0*/  @!P2 FMUL R9, R9, 16777216 ;  /* 0x4b8000000909a820 */ /* 0x000fe20000400000 */
[----:B------:R-:W-:Y:S01]  /*69f0*/  @!P2 FMUL R12, R12, 16777216 ;  /* 0x4b8000000c0ca820 */ /* 0x000fe20000400000 */
[----:B------:R-:W-:Y:S01]  /*6a00*/  @!P2 FMUL R18, R18, 16777216 ;  /* 0x4b8000001212a820 */ /* 0x000fe20000400000 */
[----:B------:R-:W-:Y:S01]  /*6a10*/  @!P2 FMUL R23, R23, 16777216 ;  /* 0x4b8000001717a820 */ /* 0x000fe20000400000 */
[----:B------:R-:W-:Y:S01]  /*6a20*/  IMAD R13, R5, 0x6, RZ ;  /* 0x00000006050d7824 */ /* 0x000fe200078e02ff */
[----:B------:R-:W-:Y:S01]  /*6a30*/  IADD3 R6, P3, PT, R117, R2, RZ ;  /* 0x0000000275067210 */ /* 0x000fe20007f7e0ff */
[----:B------:R-:W-:-:S02]  /*6a40*/  IMAD R17, R5, 0x24, RZ ;  /* 0x0000002405117824 */ /* 0x000fc400078e02ff */
[C---:B------:R-:W-:Y:S01]  /*6a50*/  FMUL R76, R95.reuse, R16 ;  /* 0x000000105f4c7220 */ /* 0x040fe20000400000 */
[----:B------:R-:W-:Y:S01]  /*6a60*/  FMUL R87, R95, R25 ;  /* 0x000000195f577220 */ /* 0x000fe20000400000 */
[----:B------:R-:W-:Y:S01]  /*6a70*/  @!P2 FMUL R22, R22, 16777216 ;  /* 0x4b8000001616a820 */ /* 0x000fe20000400000 */
[----:B------:R-:W-:Y:S01]  /*6a80*/  @!P2 FMUL R31, R31, 16777216 ;  /* 0x4b8000001f1fa820 */ /* 0x000fe20000400000 */
[C---:B------:R-:W-:Y:S01]  /*6a90*/  FMUL R74, R95.reuse, R14 ;  /* 0x0000000e5f4a7220 */ /* 0x040fe20000400000 */
[----:B------:R-:W-:Y:S01]  /*6aa0*/  FMUL R81, R95, R19 ;  /* 0x000000135f517220 */ /* 0x000fe20000400000 */
[----:B------:R-:W-:Y:S01]  /*6ab0*/  IMAD R25, R5, 0x14, RZ ;  /* 0x0000001405197824 */ /* 0x000fe200078e02ff */
[-C--:B------:R-:W-:Y:S01]  /*6ac0*/  IADD3 R16, P5, PT, R15, R2.reuse, RZ ;  /* 0x000000020f107210 */ /* 0x080fe20007fbe0ff */
[----:B------:R-:W-:Y:S01]  /*6ad0*/  @!P2 FMUL R8, R8, 16777216 ;  /* 0x4b8000000808a820 */ /* 0x000fe20000400000 */
[----:B------:R-:W-:Y:S01]  /*6ae0*/  IMAD R19, R5, 0x28, RZ ;  /* 0x0000002805137824 */ /* 0x000fe200078e02ff */
[----:B------:R-:W-:Y:S01]  /*6af0*/  IADD3 R14, P6, PT, R7, R2, RZ ;  /* 0x00000002070e7210 */ /* 0x000fe20007fde0ff */
[C---:B------:R-:W-:Y:S01]  /*6b00*/  FMUL R71, R95.reuse, R9 ;  /* 0x000000095f477220 */ /* 0x040fe20000400000 */
[C---:B------:R-:W-:Y:S01]  /*6b10*/  FMUL R72, R95.reuse, R12 ;  /* 0x0000000c5f487220 */ /* 0x040fe20000400000 */
[C---:B------:R-:W-:Y:S01]  /*6b20*/  FMUL R78, R95.reuse, R18 ;  /* 0x000000125f4e7220 */ /* 0x040fe20000400000 */
[----:B------:R-:W-:Y:S01]  /*6b30*/  FMUL R85, R95, R23 ;  /* 0x000000175f557220 */ /* 0x000fe20000400000 */
[----:B------:R-:W-:Y:S01]  /*6b40*/  LEA.HI.X.SX32 R7, R7, R3, 0x1, P3 ;  /* 0x0000000307077211 */ /* 0x000fe200018f0eff */
[----:B------:R-:W-:Y:S01]  /*6b50*/  @!P2 FMUL R11, R11, 16777216 ;  /* 0x4b8000000b0ba820 */ /* 0x000fe20000400000 */
[----:B------:R-:W-:Y:S01]  /*6b60*/  @!P2 FMUL R24, R24, 16777216 ;  /* 0x4b8000001818a820 */ /* 0x000fe20000400000 */
[----:B------:R-:W-:Y:S01]  /*6b70*/  @!P2 FMUL R29, R29, 16777216 ;  /* 0x4b8000001d1da820 */ /* 0x000fe20000400000 */
[C---:B------:R-:W-:Y:S01]  /*6b80*/  LEA R9, R5.reuse, R5, 0x1 ;  /* 0x0000000505097211 */ /* 0x040fe200078e08ff */
[----:B------:R-:W-:Y:S01]  /*6b90*/  IMAD R23, R5, 0xa, RZ ;  /* 0x0000000a05177824 */ /* 0x000fe200078e02ff */
[-C--:B------:R-:W-:Y:S01]  /*6ba0*/  IADD3 R12, P4, PT, R17, R2.reuse, RZ ;  /* 0x00000002110c7210 */ /* 0x080fe20007f9e0ff */
[----:B------:R-:W-:Y:S01]  /*6bb0*/  @!P2 FMUL R10, R10, 16777216 ;  /* 0x4b8000000a0aa820 */ /* 0x000fe20000400000 */
[----:B------:R-:W-:Y:S01]  /*6bc0*/  IADD3 R18, P3, PT, R13, R2, RZ ;  /* 0x000000020d127210 */ /* 0x000fe20007f7e0ff */
[----:B------:R-:W-:Y:S01]  /*6bd0*/  @!P2 FMUL R20, R20, 16777216 ;  /* 0x4b8000001414a820 */ /* 0x000fe20000400000 */
        /* <DEDUP_REMOVED lines=8> */
[C---:B------:R-:W-:Y:S01]  /*6c60*/  FMUL R82, R95.reuse, R22 ;  /* 0x000000165f527220 */ /* 0x040fe20000400000 */
[----:B------:R-:W-:Y:S01]  /*6c70*/  FMUL R93, R95, R31 ;  /* 0x0000001f5f5d7220 */ /* 0x000fe20000400000 */
[----:B------:R-:W-:Y:S01]  /*6c80*/  LEA.HI.X.SX32 R17, R13, R3, 0x1, P5 ;  /* 0x000000030d117211 */ /* 0x000fe200028f0eff */
[----:B------:R-:W-:Y:S01]  /*6c90*/  @!P2 FMUL R35, R35, 16777216 ;  /* 0x4b8000002323a820 */ /* 0x000fe20000400000 */
[----:B------:R-:W-:Y:S01]  /*6ca0*/  FMUL R68, R95, R8 ;  /* 0x000000085f447220 */ /* 0x000fe20000400000 */
[----:B------:R-:W-:Y:S01]  /*6cb0*/  IMAD R31, R5, 0x1c, RZ ;  /* 0x0000001c051f7824 */ /* 0x000fe200078e02ff */
[-C--:B------:R-:W-:Y:S01]  /*6cc0*/  IADD3 R22, P5, PT, R25, R2.reuse, RZ ;  /* 0x0000000219167210 */ /* 0x080fe20007fbe0ff */
[----:B------:R-:W-:Y:S01]  /*6cd0*/  FMUL R73, R95, R11 ;  /* 0x0000000b5f497220 */ /* 0x000fe20000400000 */
[----:B------:R-:W-:Y:S01]  /*6ce0*/  IADD3 R8, P1, PT, R19, R2, RZ ;  /* 0x0000000213087210 */ /* 0x000fe20007f3e0ff */
[C---:B------:R-:W-:Y:S01]  /*6cf0*/  FMUL R84, R95.reuse, R24 ;  /* 0x000000185f547220 */ /* 0x040fe20000400000 */
[----:B------:R-:W-:Y:S01]  /*6d00*/  FMUL R91, R95, R29 ;  /* 0x0000001d5f5b7220 */ /* 0x000fe20000400000 */
[----:B------:R-:W-:Y:S01]  /*6d10*/  LEA.HI.X.SX32 R19, R9, R3, 0x1, P3 ;  /* 0x0000000309137211 */ /* 0x000fe200018f0eff */
        /* <DEDUP_REMOVED lines=9> */
[----:B------:R-:W-:Y:S01]  /*6db0*/  FMUL R94, R95, R34 ;  /* 0x000000225f5e7220 */ /* 0x000fe20000400000 */
[C---:B------:R-:W-:Y:S01]  /*6dc0*/  LEA R11, R5.reuse, R5, 0x2 ;  /* 0x00000005050b7211 */ /* 0x040fe200078e10ff */
[----:B------:R-:W-:Y:S01]  /*6dd0*/  IMAD R123, R5, 0x38, RZ ;  /* 0x00000038057b7824 */ /* 0x000fe200078e02ff */
[----:B------:R-:W-:Y:S01]  /*6de0*/  IADD3 R24, P3, PT, R23, R2, RZ ;  /* 0x0000000217187210 */ /* 0x000fe20007f7e0ff */
[----:B------:R-:W-:-:S02]  /*6df0*/  IMAD R29, R5, 0xe, RZ ;  /* 0x0000000e051d7824 */ /* 0x000fc400078e02ff */
[----:B------:R-:W-:Y:S01]  /*6e00*/  FMUL R95, R95, R35 ;  /* 0x000000235f5f7220 */ /* 0x000fe20000400000 */
[-C--:B------:R-:W-:Y:S01]  /*6e10*/  LEA.HI.X.SX32 R23, R23, R3.reuse, 0x1, P5 ;  /* 0x0000000317177211 */ /* 0x080fe200028f0eff */
[----:B------:R-:W-:Y:S01]  /*6e20*/  IMAD R35, R5, 0x12, RZ ;  /* 0x0000001205237824 */ /* 0x000fe200078e02ff */
[-C--:B------:R-:W-:Y:S01]  /*6e30*/  IADD3 R28, P5, PT, R31, R2.reuse, RZ ;  /* 0x000000021f1c7210 */ /* 0x080fe20007fbe0ff */
[----:B------:R-:W-:Y:S01]  /*6e40*/  IMAD R113, R5, 0x2c, RZ ;  /* 0x0000002c05717824 */ /* 0x000fe200078e02ff */
[-C--:B------:R-:W-:Y:S01]  /*6e50*/  LEA.HI.X.SX32 R9, R25, R3.reuse, 0x1, P1 ;  /* 0x0000000319097211 */ /* 0x080fe200008f0eff */
[----:B------:R-:W-:Y:S01]  /*6e60*/  IMAD R121, R5, 0x34, RZ ;  /* 0x0000003405797824 */ /* 0x000fe200078e02ff */
[----:B------:R-:W-:Y:S01]  /*6e70*/  LEA.HI.X.SX32 R25, R11, R3, 0x1, P3 ;  /* 0x000000030b197211 */ /* 0x000fe200018f0eff */
[----:B------:R-:W-:Y:S01]  /*6e80*/  IMAD R39, R5, 0x16, RZ ;  /* 0x0000001605277824 */ /* 0x000fe200078e02ff */
[-C--:B------:R-:W-:Y:S01]  /*6e90*/  IADD3 R10, P2, PT, R123, R2.reuse, RZ ;  /* 0x000000027b0a7210 */ /* 0x080fe20007f5e0ff */
[----:B------:R-:W-:Y:S01]  /*6ea0*/  IMAD R103, R5, 0x1a, RZ ;  /* 0x0000001a05677824 */ /* 0x000fe200078e02ff */
[-C--:B------:R-:W-:Y:S01]  /*6eb0*/  IADD3 R30, P3, PT, R29, R2.reuse, RZ ;  /* 0x000000021d1e7210 */ /* 0x080fe20007f7e0ff */
[C---:B------:R-:W-:Y:S01]  /*6ec0*/  IMAD R105, R5.reuse, 0x1e, RZ ;  /* 0x0000001e05697824 */ /* 0x040fe200078e02ff */
[C---:B------:R-:W-:Y:S01]  /*6ed0*/  LEA R21, R5.reuse, -R5, 0x3 ;  /* 0x8000000505157211 */ /* 0x040fe200078e18ff */
[----:B------:R-:W-:Y:S01]  /*6ee0*/  IMAD R125, R5, 0x3c, RZ ;  /* 0x0000003c057d7824 */ /* 0x000fe200078e02ff */
[-C--:B------:R-:W-:Y:S01]  /*6ef0*/  LEA.HI.X.SX32 R15, R15, R3.reuse, 0x1, P6 ;  /* 0x000000030f0f7211 */ /* 0x080fe200030f0eff */
[----:B------:R-:W-:Y:S01]  /*6f00*/  IMAD R107, R5, 0x22, RZ ;  /* 0x00000022056b7824 */ /* 0x000fe200078e02ff */
[----:B------:R-:W-:Y:S01]  /*6f10*/  LEA.HI.X.SX32 R29, R29, R3, 0x1, P5 ;  /* 0x000000031d1d7211 */ /* 0x000fe200028f0eff */
[C---:B------:R-:W-:Y:S01]  /*6f20*/  IMAD R33, R5.reuse, 0xb, RZ ;  /* 0x0000000b05217824 */ /* 0x040fe200078e02ff */
[C---:B------:R-:W-:Y:S01]  /*6f30*/  LEA R27, R5.reuse, R5, 0x3 ;  /* 0x00000005051b7211 */ /* 0x040fe200078e18ff */
[----:B------:R-:W-:Y:S01]  /*6f40*/  IMAD R43, R5, 0xd, RZ ;  /* 0x0000000d052b7824 */ /* 0x000fe200078e02ff */
[-C--:B------:R-:W-:Y:S01]  /*6f50*/  IADD3 R20, P6, PT, R113, R2.reuse, RZ ;  /* 0x0000000271147210 */ /* 0x080fe20007fde0ff */
[----:B------:R-:W-:Y:S01]  /*6f60*/  IMAD R111, R5, 0x2a, RZ ;  /* 0x0000002a056f7824 */ /* 0x000fe200078e02ff */
[-C--:B------:R-:W-:Y:S01]  /*6f70*/  IADD3 R34, P5, PT, R35, R2.reuse, RZ ;  /* 0x0000000223227210 */ /* 0x080fe20007fbe0ff */
[----:B------:R-:W-:Y:S01]  /*6f80*/  IMAD R115, R5, 0x2e, RZ ;  /* 0x0000002e05737824 */ /* 0x000fe200078e02ff */
[-C--:B------:R-:W-:Y:S01]  /*6f90*/  IADD3 R26, P1, PT, R121, R2.reuse, RZ ;  /* 0x00000002791a7210 */ /* 0x080fe20007f3e0ff */
[----:B------:R-:W-:Y:S01]  /*6fa0*/  IMAD R109, R5, 0x26, RZ ;  /* 0x00000026056d7824 */ /* 0x000fe200078e02ff */
[-C--:B------:R-:W-:Y:S01]  /*6fb0*/  LEA.HI.X.SX32 R11, R31, R3.reuse, 0x1, P2 ;  /* 0x000000031f0b7211 */ /* 0x080fe200010f0eff */
        /* <DEDUP_REMOVED lines=9> */
[-C--:B------:R-:W-:Y:S01]  /*7050*/  IADD3 R38, P4, PT, R39, R2.reuse, RZ ;  /* 0x0000000227267210 */ /* 0x080fe20007f9e0ff */
[----:B------:R-:W-:Y:S01]  /*7060*/  IMAD R41, R5, 0x13, RZ ;  /* 0x0000001305297824 */ /* 0x000fe200078e02ff */
[-C--:B------:R-:W-:Y:S01]  /*7070*/  IADD3 R42, P6, PT, R103, R2.reuse, RZ ;  /* 0x00000002672a7210 */ /* 0x080fe20007fde0ff */
[----:B------:R-:W-:Y:S01]  /*7080*/  IMAD R51, R5, 0x19, RZ ;  /* 0x0000001905337824 */ /* 0x000fe200078e02ff */
[----:B------:R-:W-:Y:S01]  /*7090*/  LEA.HI.X.SX32 R27, R103, R3, 0x1, P1 ;  /* 0x00000003671b7211 */ /* 0x000fe200008f0eff */
[C---:B------:R-:W-:Y:S01]  /*70a0*/  IMAD R53, R5.reuse, 0x1b, RZ ;  /* 0x0000001b05357824 */ /* 0x040fe200078e02ff */
[CC--:B------:R-:W-:Y:S01]  /*70b0*/  LEA R47, R5.reuse, -R5.reuse, 0x4 ;  /* 0x80000005052f7211 */ /* 0x0c0fe200078e20ff */
[C---:B------:R-:W-:Y:S01]  /*70c0*/  IMAD R55, R5.reuse, 0x1d, RZ ;  /* 0x0000001d05377824 */ /* 0x040fe200078e02ff */
[C---:B------:R-:W-:Y:S01]  /*70d0*/  LEA R37, R5.reuse, R5, 0x4 ;  /* 0x0000000505257211 */ /* 0x040fe200078e20ff */
[----:B------:R-:W-:Y:S01]  /*70e0*/  IMAD R59, R5, 0x3e, RZ ;  /* 0x0000003e053b7824 */ /* 0x000fe200078e02ff */
[-C--:B------:R-:W-:Y:S01]  /*70f0*/  IADD3 R32, P2, PT, R125, R2.reuse, RZ ;  /* 0x000000027d207210 */ /* 0x080fe20007f5e0ff */
[----:B------:R0:W-:Y:S01]  /*7100*/  STG.E.U16 desc[UR30][R2.64], R4 ;  /* 0x0000000402007986 */ /* 0x0001e2000c10151e */
[-C--:B------:R-:W-:Y:S01]  /*7110*/  IADD3 R36, P3, PT, R107, R2.reuse, RZ ;  /* 0x000000026b247210 */ /* 0x080fe20007f7e0ff */
[----:B--2---:R-:W-:Y:S01]  /*7120*/  UIMAD UR4, UR10, UR4, URZ ;  /* 0x000000040a0472a4 */ /* 0x004fe2000f8e02ff */
[----:B------:R-:W-:-:S02]  /*7130*/  IADD3 R46, P1, PT, R105, R2, RZ ;  /* 0x00000002692e7210 */ /* 0x000fc40007f3e0ff */
[-C--:B------:R-:W-:Y:S01]  /*7140*/  LEA.HI.X.SX32 R39, R33, R3.reuse, 0x1, P4 ;  /* 0x0000000321277211 */ /* 0x080fe200020f0eff */
[----:B------:R-:W-:Y:S01]  /*7150*/  USHF.L.U32 UR6, UR4, 0x2, URZ ;  /* 0x0000000204067899 */ /* 0x000fe200080006ff */
[-C--:B------:R-:W-:Y:S01]  /*7160*/  LEA.HI.X.SX32 R43, R43, R3.reuse, 0x1, P6 ;  /* 0x000000032b2b7211 */ /* 0x080fe200030f0eff */
[----:B------:R-:W-:Y:S01]  /*7170*/  UIMAD.WIDE UR4, UR4, 0x4, URZ ;  /* 0x00000004040478a5 */ /* 0x000fe2000f8e02ff */
[-C--:B------:R-:W-:Y:S02]  /*7180*/  IADD3 R44, P4, PT, R111, R2.reuse, RZ ;  /* 0x000000026f2c7210 */ /* 0x080fe40007f9e0ff */
[----:B------:R-:W-:Y:S02]  /*7190*/  IADD3 R48, P6, PT, R115, R2, RZ ;  /* 0x0000000273307210 */ /* 0x000fe40007fde0ff */
[-C--:B------:R-:W-:Y:S02]  /*71a0*/  LEA.HI.X.SX32 R33, R105, R3.reuse, 0x1, P2 ;  /* 0x0000000369217211 */ /* 0x080fe400010f0eff */
[----:B------:R-:W-:-:S02]  /*71b0*/  LEA.HI.X.SX32 R47, R47, R3, 0x1, P1 ;  /* 0x000000032f2f7211 */ /* 0x000fc400008f0eff */
[----:B------:R-:W-:Y:S02]  /*71c0*/  LEA.HI.X.SX32 R37, R37, R3, 0x1, P3 ;  /* 0x0000000325257211 */ /* 0x000fe400018f0eff */
[----:B------:R-:W-:Y:S02]  /*71d0*/  SHF.L.U32 R57, R5, 0x1, RZ ;  /* 0x0000000105397819 */ /* 0x000fe400000006ff */
[-C--:B------:R-:W-:Y:S02]  /*71e0*/  IADD3 R40, P5, PT, R109, R2.reuse, RZ ;  /* 0x000000026d287210 */ /* 0x080fe40007fbe0ff */
[-C--:B------:R-:W-:Y:S02]  /*71f0*/  IADD3 R50, P2, PT, R119, R2.reuse, RZ ;  /* 0x0000000277327210 */ /* 0x080fe40007f5e0ff */
[-C--:B------:R-:W-:Y:S02]  /*7200*/  IADD3 R52, P1, PT, R101, R2.reuse, RZ ;  /* 0x0000000265347210 */ /* 0x080fe40007f3e0ff */
[----:B------:R-:W-:-:S02]  /*7210*/  IADD3 R54, P3, PT, R61, R2, RZ ;  /* 0x000000023d367210 */ /* 0x000fc40007f7e0ff */
[-C--:B------:R-:W-:Y:S02]  /*7220*/  LEA.HI.X.SX32 R45, R45, R3.reuse, 0x1, P4 ;  /* 0x000000032d2d7211 */ /* 0x080fe400020f0eff */
[-C--:B------:R-:W-:Y:S02]  /*7230*/  LEA.HI.X.SX32 R49, R49, R3.reuse, 0x1, P6 ;  /* 0x0000000331317211 */ /* 0x080fe400030f0eff */
[-C--:B------:R-:W-:Y:S02]  /*7240*/  LEA.HI.X.SX32 R41, R41, R3.reuse, 0x1, P5 ;  /* 0x0000000329297211 */ /* 0x080fe400028f0eff */
[-C--:B------:R-:W-:Y:S02]  /*7250*/  IADD3 R58, P4, PT, R57, R2.reuse, RZ ;  /* 0x00000002393a7210 */ /* 0x080fe40007f9e0ff */
[----:B------:R-:W-:Y:S02]  /*7260*/  LEA R60, P6, R5, R2, 0x2 ;  /* 0x00000002053c7211 */ /* 0x000fe400078c10ff */
[----:B------:R-:W-:-:S02]  /*7270*/  LEA.HI.X.SX32 R51, R51, R3, 0x1, P2 ;  /* 0x0000000333337211 */ /* 0x000fc400010f0eff */
[-C--:B------:R-:W-:Y:S02]  /*7280*/  LEA.HI.X.SX32 R53, R53, R3.reuse, 0x1, P1 ;  /* 0x0000000335357211 */ /* 0x080fe400008f0eff */
[----:B------:R-:W-:Y:S02]  /*7290*/  LEA.HI.X.SX32 R55, R55, R3, 0x1, P3 ;  /* 0x0000000337377211 */ /* 0x000fe400018f0eff */
[C---:B------:R-:W-:Y:S02]  /*72a0*/  SHF.L.U32 R63, R5.reuse, 0x2, RZ ;  /* 0x00000002053f7819 */ /* 0x040fe400000006ff */
[C---:B------:R-:W-:Y:S02]  /*72b0*/  SHF.L.U32 R65, R5.reuse, 0x3, RZ ;  /* 0x0000000305417819 */ /* 0x040fe400000006ff */
[C---:B------:R-:W-:Y:S02]  /*72c0*/  SHF.L.U32 R67, R5.reuse, 0x4, RZ ;  /* 0x0000000405437819 */ /* 0x040fe400000006ff */
[----:B------:R-:W-:-:S02]  /*72d0*/  LEA R99, R5, -R5, 0x5 ;  /* 0x8000000505637211 */ /* 0x000fc400078e28ff */
[-C--:B------:R-:W-:Y:S02]  /*72e0*/  IADD3 R56, P5, PT, R59, R2.reuse, RZ ;  /* 0x000000023b387210 */ /* 0x080fe40007fbe0ff */
[CC--:B------:R-:W-:Y:S02]  /*72f0*/  LEA R62, P2, R5.reuse, R2.reuse, 0x3 ;  /* 0x00000002053e7211 */ /* 0x0c0fe400078418ff */
[CC--:B------:R-:W-:Y:S02]  /*7300*/  LEA R64, P1, R5.reuse, R2.reuse, 0x4 ;  /* 0x0000000205407211 */ /* 0x0c0fe400078220ff */
[C---:B------:R-:W-:Y:S02]  /*7310*/  LEA R66, P3, R5.reuse, R2, 0x5 ;  /* 0x0000000205427211 */ /* 0x040fe400078628ff */
[-C--:B------:R-:W-:Y:S02]  /*7320*/  LEA.HI.X.SX32 R59, R5, R3.reuse, 0x1, P4 ;  /* 0x00000003053b7211 */ /* 0x080fe400020f0eff */
[----:B------:R-:W-:-:S02]  /*7330*/  LEA.HI.X.SX32 R61, R57, R3, 0x1, P6 ;  /* 0x00000003393d7211 */ /* 0x000fc400030f0eff */
[----:B0-----:R-:W-:Y:S02]  /*7340*/  PRMT R2, R4, 0x7632, R2 ;  /* 0x0000763204027816 */ /* 0x001fe40000000002 */
[----:B------:R-:W-:Y:S02]  /*7350*/  F2FP.BF16.F32.PACK_AB R68, R71, R68 ;  /* 0x000000444744723e */ /* 0x000fe400000010ff */
[-C--:B------:R-:W-:Y:S01]  /*7360*/  LEA.HI.X.SX32 R63, R63, R3.reuse, 0x1, P2 ;  /* 0x000000033f3f7211 */ /* 0x080fe200010f0eff */
[----:B------:R0:W-:Y:S01]  /*7370*/  STG.E.U16 desc[UR30][R58.64], R2 ;  /* 0x000000023a007986 */ /* 0x0001e2000c10151e */
[-C--:B------:R-:W-:Y:S02]  /*7380*/  LEA.HI.X.SX32 R65, R65, R3.reuse, 0x1, P1 ;  /* 0x0000000341417211 */ /* 0x080fe400008f0eff */
[-C--:B------:R-:W-:Y:S01]  /*7390*/  LEA.HI.X.SX32 R67, R67, R3.reuse, 0x1, P3 ;  /* 0x0000000343437211 */ /* 0x080fe200018f0eff */
[----:B------:R-:W-:Y:S01]  /*73a0*/  STG.E.U16 desc[UR30][R60.64], R96 ;  /* 0x000000603c007986 */ /* 0x000fe2000c10151e */
[----:B------:R-:W-:-:S02]  /*73b0*/  LEA.HI.X.SX32 R57, R99, R3, 0x1, P5 ;  /* 0x0000000363397211 */ /* 0x000fc400028f0eff */
[----:B------:R-:W-:Y:S02]  /*73c0*/  PRMT R3, R96, 0x7632, R3 ;  /* 0x0000763260037816 */ /* 0x000fe40000000003 */
[----:B------:R-:W-:Y:S02]  /*73d0*/  PRMT R4, R68, 0x7632, R4 ;  /* 0x0000763244047816 */ /* 0x000fe40000000004 */
[----:B------:R-:W-:Y:S01]  /*73e0*/  F2FP.BF16.F32.PACK_AB R70, R73, R70 ;  /* 0x000000464946723e */ /* 0x000fe200000010ff */
[----:B------:R1:W-:Y:S01]  /*73f0*/  STG.E.U16 desc[UR30][R18.64], R3 ;  /* 0x0000000312007986 */ /* 0x0003e2000c10151e */
[----:B------:R-:W-:Y:S02]  /*7400*/  F2FP.BF16.F32.PACK_AB R72, R75, R72 ;  /* 0x000000484b48723e */ /* 0x000fe400000010ff */
[----:B0-----:R-:W-:Y:S01]  /*7410*/  PRMT R2, R70, 0x7632, R2 ;  /* 0x0000763246027816 */ /* 0x001fe20000000002 */
[----:B------:R-:W-:Y:S01]  /*7420*/  STG.E.U16 desc[UR30][R62.64], R68 ;  /* 0x000000443e007986 */ /* 0x000fe2000c10151e */
[----:B------:R-:W-:-:S02]  /*7430*/  F2FP.BF16.F32.PACK_AB R74, R77, R74 ;  /* 0x0000004a4d4a723e */ /* 0x000fc400000010ff */
[----:B------:R-:W-:Y:S01]  /*7440*/  F2FP.BF16.F32.PACK_AB R76, R79, R76 ;  /* 0x0000004c4f4c723e */ /* 0x000fe200000010ff */
[----:B------:R0:W-:Y:S01]  /*7450*/  STG.E.U16 desc[UR30][R24.64], R4 ;  /* 0x0000000418007986 */ /* 0x0001e2000c10151e */
[----:B------:R-:W-:Y:S02]  /*7460*/  F2FP.BF16.F32.PACK_AB R78, R81, R78 ;  /* 0x0000004e514e723e */ /* 0x000fe400000010ff */
[----:B------:R-:W-:Y:S01]  /*7470*/  F2FP.BF16.F32.PACK_AB R80, R83, R80 ;  /* 0x000000505350723e */ /* 0x000fe200000010ff */
[----:B------:R2:W-:Y:S01]  /*7480*/  STG.E.U16 desc[UR30][R16.64], R70 ;  /* 0x0000004610007986 */ /* 0x0005e2000c10151e */
[----:B-1----:R-:W-:Y:S02]  /*7490*/  PRMT R19, R74, 0x7632, R19 ;  /* 0x000076324a137816 */ /* 0x002fe40000000013 */
[----:B------:R-:W-:Y:S01]  /*74a0*/  F2FP.BF16.F32.PACK_AB R82, R85, R82 ;  /* 0x000000525552723e */ /* 0x000fe200000010ff */
[----:B------:R1:W-:Y:S01]  /*74b0*/  STG.E.U16 desc[UR30][R30.64], R2 ;  /* 0x000000021e007986 */ /* 0x0003e2000c10151e */
[----:B------:R-:W-:-:S02]  /*74c0*/  PRMT R18, R80, 0x7632, R18 ;  /* 0x0000763250127816 */ /* 0x000fc40000000012 */
[----:B------:R-:W-:Y:S01]  /*74d0*/  F2FP.BF16.F32.PACK_AB R84, R87, R84 ;  /* 0x000000545754723e */ /* 0x000fe200000010ff */
[----:B0-----:R-:W0:Y:S01]  /*74e0*/  LDC.64 R4, c[0x0][0x3a0] ;  /* 0x0000e800ff047b82 */ /* 0x001e220000000a00 */
[----:B------:R-:W-:Y:S01]  /*74f0*/  STG.E.U16 desc[UR30][R64.64], R72 ;  /* 0x0000004840007986 */ /* 0x000fe2000c10151e */
[----:B------:R-:W-:Y:S02]  /*7500*/  F2FP.BF16.F32.PACK_AB R86, R89, R86 ;  /* 0x000000565956723e */ /* 0x000fe400000010ff */
[----:B--2---:R-:W-:Y:S02]  /*7510*/  PRMT R17, R72, 0x7632, R17 ;  /* 0x0000763248117816 */ /* 0x004fe40000000011 */
[----:B------:R-:W-:Y:S02]  /*7520*/  F2FP.BF16.F32.PACK_AB R88, R91, R88 ;  /* 0x000000585b58723e */ /* 0x000fe400000010ff */
[----:B-1----:R-:W-:Y:S01]  /*7530*/  PRMT R2, R76, 0x7632, R2 ;  /* 0x000076324c027816 */ /* 0x002fe20000000002 */
[----:B------:R-:W-:Y:S01]  /*7540*/  STG.E.U16 desc[UR30][R34.64], R17 ;  /* 0x0000001122007986 */ /* 0x000fe2000c10151e */
[----:B------:R-:W-:-:S02]  /*7550*/  PRMT R24, R86, 0x7632, R24 ;  /* 0x0000763256187816 */ /* 0x000fc40000000018 */
[----:B------:R-:W-:Y:S01]  /*7560*/  PRMT R25, R88, 0x7632, R25 ;  /* 0x0000763258197816 */ /* 0x000fe20000000019 */
[----:B------:R1:W-:Y:S01]  /*7570*/  STG.E.U16 desc[UR30][R22.64], R74 ;  /* 0x0000004a16007986 */ /* 0x0003e2000c10151e */
[----:B------:R-:W-:Y:S02]  /*7580*/  F2FP.BF16.F32.PACK_AB R90, R93, R90 ;  /* 0x0000005a5d5a723e */ /* 0x000fe400000010ff */
[C---:B------:R-:W-:Y:S01]  /*7590*/  SHF.L.U32 R3, R0.reuse, 0x2, RZ ;  /* 0x0000000200037819 */ /* 0x040fe200000006ff */
[----:B------:R-:W-:Y:S01]  /*75a0*/  STG.E.U16 desc[UR30][R38.64], R19 ;  /* 0x0000001326007986 */ /* 0x000fe2000c10151e */
[----:B------:R-:W-:Y:S01]  /*75b0*/  F2FP.BF16.F32.PACK_AB R92, R97, R92 ;  /* 0x0000005c615c723e */ /* 0x000fe200000010ff */
[----:B------:R-:W-:Y:S01]  /*75c0*/  IMAD.HI R0, R0, 0x4, RZ ;  /* 0x0000000400007827 */ /* 0x000fe200078e02ff */
[----:B------:R-:W-:Y:S01]  /*75d0*/  F2FP.BF16.F32.PACK_AB R94, R95, R94 ;  /* 0x0000005e5f5e723e */ /* 0x000fe200000010ff */
[----:B------:R-:W-:Y:S01]  /*75e0*/  STG.E.U16 desc[UR30][R14.64], R76 ;  /* 0x0000004c0e007986 */ /* 0x000fe2000c10151e */
[----:B-1----:R-:W-:-:S03]  /*75f0*/  PRMT R23, R78, 0x7632, R23 ;  /* 0x000076324e177816 */ /* 0x002fc60000000017 */
[----:B------:R1:W-:Y:S01]  /*7600*/  STG.E.U16 desc[UR30][R42.64], R2 ;  /* 0x000000022a007986 */ /* 0x0003e2000c10151e */
[----:B------:R-:W-:-:S03]  /*7610*/  PRMT R22, R84, 0x7632, R22 ;  /* 0x0000763254167816 */ /* 0x000fc60000000016 */
[----:B------:R2:W-:Y:S04]  /*7620*/  STG.E.U16 desc[UR30][R28.64], R78 ;  /* 0x0000004e1c007986 */ /* 0x0005e8000c10151e */
[----:B------:R-:W-:Y:S01]  /*7630*/  STG.E.U16 desc[UR30][R46.64], R23 ;  /* 0x000000172e007986 */ /* 0x000fe2000c10151e */
[----:B-1----:R-:W-:-:S03]  /*7640*/  PRMT R2, R82, 0x7632, R2 ;  /* 0x0000763252027816 */ /* 0x002fc60000000002 */
[----:B------:R-:W-:Y:S01]  /*7650*/  STG.E.U16 desc[UR30][R66.64], R80 ;  /* 0x0000005042007986 */ /* 0x000fe2000c10151e */
[----:B--2---:R-:W-:-:S03]  /*7660*/  PRMT R28, R94, 0x7632, R28 ;  /* 0x000076325e1c7816 */ /* 0x004fc6000000001c */
[----:B------:R-:W-:Y:S04]  /*7670*/  STG.E.U16 desc[UR30][R36.64], R18 ;  /* 0x0000001224007986 */ /* 0x000fe8000c10151e */
[----:B------:R-:W-:Y:S04]  /*7680*/  STG.E.U16 desc[UR30][R12.64], R82 ;  /* 0x000000520c007986 */ /* 0x000fe8000c10151e */
[----:B------:R0:W-:Y:S04]  /*7690*/  STG.E.U16 desc[UR30][R40.64], R2 ;  /* 0x0000000228007986 */ /* 0x0001e8000c10151e */
[----:B------:R-:W-:Y:S04]  /*76a0*/  STG.E.U16 desc[UR30][R8.64], R84 ;  /* 0x0000005408007986 */ /* 0x000fe8000c10151e */
[----:B------:R-:W-:Y:S04]  /*76b0*/  STG.E.U16 desc[UR30][R44.64], R22 ;  /* 0x000000162c007986 */ /* 0x000fe8000c10151e */
[----:B------:R-:W-:Y:S01]  /*76c0*/  STG.E.U16 desc[UR30][R20.64], R86 ;  /* 0x0000005614007986 */ /* 0x000fe2000c10151e */
[----:B0-----:R-:W-:-:S03]  /*76d0*/  IADD3 R2, P1, P2, R3, UR6, R4 ;  /* 0x0000000603027c10 */ /* 0x001fc6000fa3e004 */
[----:B------:R-:W-:Y:S01]  /*76e0*/  STG.E.U16 desc[UR30][R48.64], R24 ;  /* 0x0000001830007986 */ /* 0x000fe2000c10151e */
[----:B------:R-:W-:-:S03]  /*76f0*/  IADD3.X R3, PT, PT, R0, UR5, R5, P1, P2 ;  /* 0x0000000500037c10 */ /* 0x000fc60008fe4405 */
[----:B------:R0:W-:Y:S04]  /*7700*/  STG.E.U16 desc[UR30][R6.64], R88 ;  /* 0x0000005806007986 */ /* 0x0001e8000c10151e */
[----:B------:R-:W-:Y:S04]  /*7710*/  STG.E.U16 desc[UR30][R50.64], R25 ;  /* 0x0000001932007986 */ /* 0x000fe8000c10151e */
[----:B------:R1:W-:Y:S01]  /*7720*/  STG.E.U16 desc[UR30][R26.64], R90 ;  /* 0x0000005a1a007986 */ /* 0x0003e2000c10151e */
[----:B0-----:R-:W-:-:S05]  /*7730*/  PRMT R7, R90, 0x7632, R7 ;  /* 0x000076325a077816 */ /* 0x001fca0000000007 */
[----:B------:R0:W-:Y:S01]  /*7740*/  STG.E.U16 desc[UR30][R52.64], R7 ;  /* 0x0000000734007986 */ /* 0x0001e2000c10151e */
[----:B-1----:R-:W-:-:S03]  /*7750*/  PRMT R27, R92, 0x7632, R27 ;  /* 0x000076325c1b7816 */ /* 0x002fc6000000001b */
[----:B------:R0:W-:Y:S04]  /*7760*/  STG.E.U16 desc[UR30][R10.64], R92 ;  /* 0x0000005c0a007986 */ /* 0x0001e8000c10151e */
[----:B------:R0:W-:Y:S04]  /*7770*/  STG.E.U16 desc[UR30][R54.64], R27 ;  /* 0x0000001b36007986 */ /* 0x0001e8000c10151e */
[----:B------:R0:W-:Y:S04]  /*7780*/  STG.E.U16 desc[UR30][R32.64], R94 ;  /* 0x0000005e20007986 */ /* 0x0001e8000c10151e */
[----:B------:R0:W-:Y:S04]  /*7790*/  STG.E.U16 desc[UR30][R56.64], R28 ;  /* 0x0000001c38007986 */ /* 0x0001e8000c10151e */
[----:B------:R0:W-:Y:S01]  /*77a0*/  STG.E desc[UR30][R2.64], R69 ;  /* 0x0000004502007986 */ /* 0x0001e2000c10191e */
[----:B---3--:R-:W-:Y:S06]  /*77b0*/  BAR.SYNC.DEFER_BLOCKING 0x0 ;  /* 0x0000000000007b1d */ /* 0x008fec0000010000 */
[----:B------:R-:W-:Y:S05]  /*77c0*/  @P0 BRA `(.L_x_20) ;  /* 0x0000000000a00947 */ /* 0x000fea0003800000 */
[----:B------:R-:W1:Y:S01]  /*77d0*/  S2UR UR5, SR_CgaCtaId ;  /* 0x00000000000579c3 */ /* 0x000e620000008800 */
[----:B------:R-:W-:Y:S01]  /*77e0*/  NOP ;  /* 0x0000000000007918 */ /* 0x000fe20000000000 */
[----:B------:R-:W-:Y:S01]  /*77f0*/  UMOV UR4, 0x50 ;  /* 0x0000005000047882 */ /* 0x000fe20000000000 */
[----:B------:R-:W-:Y:S01]  /*7800*/  MOV R0, UR12 ;  /* 0x0000000c00007c02 */ /* 0x000fe20008000f00 */
[----:B0-----:R-:W-:Y:S01]  /*7810*/  HFMA2 R7, -RZ, RZ, 0, 5.9604644775390625e-08 ;  /* 0x00000001ff077431 */ /* 0x001fe200000001ff */
[----:B------:R-:W-:Y:S02]  /*7820*/  MOV R3, 0xff ;  /* 0x000000ff00037802 */ /* 0x000fe40000000f00 */
[----:B------:R-:W-:-:S04]  /*7830*/  LOP3.LUT R0, R0, 0xffff, RZ, 0xc0, !PT ;  /* 0x0000ffff00007812 */ /* 0x000fc800078ec0ff */
[----:B------:R-:W-:-:S04]  /*7840*/  SHF.R.U32.HI R0, RZ, 0x5, R0 ;  /* 0x00000005ff007819 */ /* 0x000fc80000011600 */
[----:B------:R-:W-:Y:S02]  /*7850*/  IADD3 R2, PT, PT, R0, 0x10, RZ ;  /* 0x0000001000027810 */ /* 0x000fe40007ffe0ff */
[----:B------:R-:W-:Y:S01]  /*7860*/  SHF.L.U32 R0, R3, R0, RZ ;  /* 0x0000000003007219 */ /* 0x000fe200000006ff */
[----:B-1----:R-:W-:Y:S01]  /*7870*/  ULEA UR6, UR5, UR4, 0x18 ;  /* 0x0000000405067291 */ /* 0x002fe2000f8ec0ff */
[----:B------:R-:W-:-:S04]  /*7880*/  SHF.L.U32 R3, R7, R2, RZ ;  /* 0x0000000207037219 */ /* 0x000fc800000006ff */
[----:B------:R-:W-:-:S04]  /*7890*/  LOP3.LUT R0, R3, R0, RZ, 0xfc, !PT ;  /* 0x0000000003007212 */ /* 0x000fc800078efcff */
[----:B------:R-:W0:Y:S01]  /*78a0*/  LDS R5, [UR6] ;  /* 0x00000006ff057984 */ /* 0x000e220008000800 */
[C---:B------:R-:W-:Y:S02]  /*78b0*/  LOP3.LUT R2, R0.reuse, 0xffff, RZ, 0xc0, !PT ;  /* 0x0000ffff00027812 */ /* 0x040fe400078ec0ff */
[----:B0-----:R-:W-:-:S04]  /*78c0*/  LOP3.LUT R3, R0, 0xffff, R5, 0x80, !PT ;  /* 0x0000ffff00037812 */ /* 0x001fc800078e8005 */
[----:B------:R-:W-:-:S13]  /*78d0*/  ISETP.NE.AND P0, PT, R3, R2, PT ;  /* 0x000000020300720c */ /* 0x000fda0003f05270 */
[----:B------:R-:W-:Y:S05]  /*78e0*/  @P0 BRA `(.L_x_21) ;  /* 0x0000000000500947 */ /* 0x000fea0003800000 */
[----:B------:R-:W-:Y:S02]  /*78f0*/  SHF.R.U32.HI R5, RZ, 0x10, R5 ;  /* 0x00000010ff057819 */ /* 0x000fe40000011605 */
[----:B------:R-:W-:-:S04]  /*7900*/  SHF.R.U32.HI R2, RZ, 0x10, R0 ;  /* 0x00000010ff027819 */ /* 0x000fc80000011600 */
[----:B------:R-:W-:-:S04]  /*7910*/  LOP3.LUT R5, R5, R2, RZ, 0xc0, !PT ;  /* 0x0000000205057212 */ /* 0x000fc800078ec0ff */
[----:B------:R-:W-:-:S13]  /*7920*/  ISETP.NE.AND P0, PT, R5, R2, PT ;  /* 0x000000020500720c */ /* 0x000fda0003f05270 */
[----:B------:R-:W-:Y:S05]  /*7930*/  @P0 BRA `(.L_x_22) ;  /* 0x0000000000300947 */ /* 0x000fea0003800000 */
[----:B------:R-:W-:Y:S01]  /*7940*/  R2UR UR4, R0 ;  /* 0x00000000000472ca */ /* 0x000fe200000e0000 */
[----:B------:R-:W-:Y:S01]  /*7950*/  VOTEU.ANY UR5, UPT, PT ;  /* 0x0000000000057886 */ /* 0x000fe200038e0100 */
[----:B------:R-:W0:Y:S01]  /*7960*/  S2R R0, SR_LANEID ;  /* 0x0000000000007919 */ /* 0x000e220000000000 */
[----:B------:R-:W-:-:S10]  /*7970*/  UFLO.U32 UR5, UR5 ;  /* 0x00000005000572bd */ /* 0x000fd400080e0000 */
[----:B------:R-:W-:-:S06]  /*7980*/  ULOP3.LUT UR4, URZ, UR4, URZ, 0x33, !UPT ;  /* 0x00000004ff047292 */ /* 0x000fcc000f8e33ff */
[----:B------:R-:W-:-:S04]  /*7990*/  MOV R2, UR4 ;  /* 0x0000000400027c02 */ /* 0x000fc80008000f00 */
[----:B------:R-:W1:Y:S02]  /*79a0*/  REDUX UR7, R2 ;  /* 0x00000000020773c4 */ /* 0x000e640000000000 */
[----:B------:R2:W-:Y:S01]  /*79b0*/  UTCATOMSWS.AND URZ, UR4 ;  /* 0x0000000400ff79e3 */ /* 0x0005e20008000000 */
[----:B0-----:R-:W-:Y:S02]  /*79c0*/  ISETP.EQ.U32.AND P0, PT, R0, UR5, PT ;  /* 0x0000000500007c0c */ /* 0x001fe4000bf02070 */
[----:B-1----:R-:W-:-:S11]  /*79d0*/  MOV R0, UR7 ;  /* 0x0000000700007c02 */ /* 0x002fd60008000f00 */
[----:B------:R2:W-:Y:S01]  /*79e0*/  @P0 ATOMS.AND RZ, [UR6], R0 ;  /* 0x00000000ffff098c */ /* 0x0005e2000a800006 */
[----:B------:R-:W-:Y:S05]  /*79f0*/  BRA `(.L_x_20) ;  /* 0x0000000000147947 */ /* 0x000fea0003800000 */
.L_x_22:
[----:B------:R-:W-:-:S07]  /*7a00*/  MOV R2, 0x7a20 ;  /* 0x00007a2000027802 */ /* 0x000fce0000000f00 */
[----:B------:R-:W-:Y:S05]  /*7a10*/  CALL.REL.NOINC `($__internal_0_$__cuda_sm10x_tcgen05_guardrail_trap_col_being_dealloced_not_returned_by_alloc) ;  /* 0x0000000000447944 */ /* 0x000fea0003c00000 */
[----:B------:R-:W-:Y:S05]  /*7a20*/  BRA `(.L_x_20) ;  /* 0x0000000000087947 */ /* 0x000fea0003800000 */
.L_x_21:
[----:B------:R-:W-:-:S07]  /*7a30*/  MOV R2, 0x7a50 ;  /* 0x00007a5000027802 */ /* 0x000fce0000000f00 */
[----:B------:R-:W-:Y:S05]  /*7a40*/  CALL.REL.NOINC `($__internal_2_$__cuda_sm10x_tcgen05_guardrail_trap_unallocated_columns_being_dealloced) ;  /* 0x0000000000507944 */ /* 0x000fea0003c00000 */
.L_x_20:
[----:B------:R-:W-:Y:S01]  /*7a50*/  NOP ;  /* 0x0000000000007918 */ /* 0x000fe20000000000 */
[----:B--2---:R-:W-:Y:S05]  /*7a60*/  EXIT ;  /* 0x000000000000794d */ /* 0x004fea0003800000 */
.L_x_8:
[----:B------:R-:W1:Y:S02]  /*7a70*/  SYNCS.PHASECHK.TRANS64.TRYWAIT P4, [UR11+0x5000], RZ ;  /* 0x005000ffff0075a7 */ /* 0x000e64000808110b */
[----:B-1----:R-:W-:Y:S05]  /*7a80*/  @!P4 BRA `(.L_x_8) ;  /* 0xfffffffc00f8c947 */ /* 0x002fea000383ffff */
[----:B------:R-:W-:Y:S05]  /*7a90*/  BRA `(.L_x_7) ;  /* 0xffffff9c00c47947 */ /* 0x000fea000383ffff */
.L_x_14:
[----:B------:R-:W2:Y:S02]  /*7aa0*/  SYNCS.PHASECHK.TRANS64.TRYWAIT P2, [UR11+0x7010], RZ ;  /* 0x007010ffff0075a7 */ /* 0x000ea4000804110b */
[----:B--2---:R-:W-:Y:S05]  /*7ab0*/  @!P2 BRA `(.L_x_14) ;  /* 0xfffffffc00f8a947 */ /* 0x004fea000383ffff */
[----:B------:R-:W-:Y:S05]  /*7ac0*/  BRA `(.L_x_23) ;  /* 0xffffffc400e47947 */ /* 0x000fea000383ffff */
.L_x_15:
[----:B------:R-:W1:Y:S02]  /*7ad0*/  SYNCS.PHASECHK.TRANS64.TRYWAIT P2, [UR15], R73 ;  /* 0x00000049ff0075a7 */ /* 0x000e64000804110f */
[----:B-1----:R-:W-:Y:S05]  /*7ae0*/  @!P2 BRA `(.L_x_15) ;  /* 0xfffffffc00f8a947 */ /* 0x002fea000383ffff */
[----:B------:R-:W-:Y:S05]  /*7af0*/  BRA `(.L_x_24) ;  /* 0xffffffd000607947 */ /* 0x000fea000383ffff */
.L_x_19:
[----:B------:R-:W0:Y:S02]  /*7b00*/  SYNCS.PHASECHK.TRANS64.TRYWAIT P4, [UR15], R2 ;  /* 0x00000002ff0075a7 */ /* 0x000e24000808110f */
[----:B0-----:R-:W-:Y:S05]  /*7b10*/  @!P4 BRA `(.L_x_19) ;  /* 0xfffffffc00f8c947 */ /* 0x001fea000383ffff */
[----:B------:R-:W-:Y:S05]  /*7b20*/  BRA `(.L_x_18) ;  /* 0xffffffe8003c7947 */ /* 0x000fea000383ffff */
        .weak           $__internal_0_$__cuda_sm10x_tcgen05_guardrail_trap_col_being_dealloced_not_returned_by_alloc
        .type           $__internal_0_$__cuda_sm10x_tcgen05_guardrail_trap_col_being_dealloced_not_returned_by_alloc,@function
        .size           $__internal_0_$__cuda_sm10x_tcgen05_guardrail_trap_col_being_dealloced_not_returned_by_alloc,($__internal_1_$__cuda_sm10x_tcgen05_guardrail_trap_phase_invalid_during_alloc - $__internal_0_$__cuda_sm10x_tcgen05_guardrail_trap_col_being_dealloced_not_returned_by_alloc)
$__internal_0_$__cuda_sm10x_tcgen05_guardrail_trap_col_being_dealloced_not_returned_by_alloc:
[----:B------:R-:W-:Y:S05]  /*7b30*/  BPT.TRAP 0x1 ;  /* 0x000000040000795c */ /* 0x000fea0000300000 */
[----:B------:R-:W-:-:S04]  /*7b40*/  MOV R3, 0x0 ;  /* 0x0000000000037802 */ /* 0x000fc80000000f00 */
[----:B------:R-:W-:Y:S05]  /*7b50*/  RET.REL.NODEC R2 `(attn_fwd) ;  /* 0xffffff8402287950 */ /* 0x000fea0003c3ffff */
        .weak           $__internal_1_$__cuda_sm10x_tcgen05_guardrail_trap_phase_invalid_during_alloc
        .type           $__internal_1_$__cuda_sm10x_tcgen05_guardrail_trap_phase_invalid_during_alloc,@function
        .size           $__internal_1_$__cuda_sm10x_tcgen05_guardrail_trap_phase_invalid_during_alloc,($__internal_2_$__cuda_sm10x_tcgen05_guardrail_trap_unallocated_columns_being_dealloced - $__internal_1_$__cuda_sm10x_tcgen05_guardrail_trap_phase_invalid_during_alloc)
$__internal_1_$__cuda_sm10x_tcgen05_guardrail_trap_phase_invalid_during_alloc:
[----:B------:R-:W-:Y:S05]  /*7b60*/  BPT.TRAP 0x1 ;  /* 0x000000040000795c */ /* 0x000fea0000300000 */
[----:B------:R-:W-:-:S04]  /*7b70*/  HFMA2 R3, -RZ, RZ, 0, 0 ;  /* 0x00000000ff037431 */ /* 0x000fc800000001ff */
[----:B------:R-:W-:Y:S05]  /*7b80*/  RET.REL.NODEC R2 `(attn_fwd) ;  /* 0xffffff84021c7950 */ /* 0x000fea0003c3ffff */
        .weak           $__internal_2_$__cuda_sm10x_tcgen05_guardrail_trap_unallocated_columns_being_dealloced
        .type           $__internal_2_$__cuda_sm10x_tcgen05_guardrail_trap_unallocated_columns_being_dealloced,@function
        .size           $__internal_2_$__cuda_sm10x_tcgen05_guardrail_trap_unallocated_columns_being_dealloced,(.L_x_28 - $__internal_2_$__cuda_sm10x_tcgen05_guardrail_trap_unallocated_columns_being_dealloced)
$__internal_2_$__cuda_sm10x_tcgen05_guardrail_trap_unallocated_columns_being_dealloced:
[----:B------:R-:W-:Y:S05]  /*7b90*/  BPT.TRAP 0x1 ;  /* 0x000000040000795c */ /* 0x000fea0000300000 */
[----:B------:R-:W-:-:S04]  /*7ba0*/  MOV R3, 0x0 ;  /* 0x0000000000037802 */ /* 0x000fc80000000f00 */
[----:B------:R-:W-:Y:S05]  /*7bb0*/  RET.REL.NODEC R2 `(attn_fwd) ;  /* 0xffffff8402107950 */ /* 0x000fea0003c3ffff */
.L_x_25:
[----:B------:R-:W-:-:S00]  /*7bc0*/  BRA `(.L_x_25) ;  /* 0xfffffffc00fc7947 */ /* 0x000fc0000383ffff */
[----:B------:R-:W-:-:S00]  /*7bd0*/  NOP ;  /* 0x0000000000007918 */ /* 0x000fc00000000000 */
        /* <DEDUP_REMOVED lines=10> */
.L_x_28:


//--------------------- .nv.global.init           --------------------------
	.section	.nv.global.init,"aw",@progbits
.nv.global.init:
	.type		_$_str,@object
	.size		_$_str,(.L_3 - _$_str)
_$_str:
        /*0000*/ 	.byte	0x5f, 0x5f, 0x43, 0x55, 0x44, 0x41, 0x5f, 0x46, 0x54, 0x5a, 0x00
.L_3:


//--------------------- .nv.shared.attn_fwd       --------------------------
	.section	.nv.shared.attn_fwd,"aw",@nobits
	.sectionflags	@""
	.align	16
	.zero		1024


//--------------------- .nv.shared.reserved.0     --------------------------
	.section	.nv.shared.reserved.0,"aw",@nobits
	.align	8
	.weak		__nv_reservedSMEM_offset_0_alias
	.size		__nv_reservedSMEM_offset_0_alias, 0, 64
	.other		__nv_reservedSMEM_offset_0_alias,@"STO_CUDA_RESERVED_SHARED STV_DEFAULT"
__nv_reservedSMEM_offset_0_alias:
	.zero		0
.nv.shared.reserved.0:
	.zero		64
	.weak		__nv_reservedSMEM_allocation_phase
	.type		__nv_reservedSMEM_allocation_phase,@object
	.size		__nv_reservedSMEM_allocation_phase,(.L_0 - __nv_reservedSMEM_allocation_phase)
__nv_reservedSMEM_allocation_phase:
	.zero		1
.L_0:
	.zero		7
	.weak		__nv_reservedSMEM_devtool_atexit_pc
	.type		__nv_reservedSMEM_devtool_atexit_pc,@object
	.size		__nv_reservedSMEM_devtool_atexit_pc,(__nv_reservedSMEM_allocation_mask - __nv_reservedSMEM_devtool_atexit_pc)
__nv_reservedSMEM_devtool_atexit_pc:
	.zero		8
	.weak		__nv_reservedSMEM_allocation_mask
	.type		__nv_reservedSMEM_allocation_mask,@object
	.size		__nv_reservedSMEM_allocation_mask,(.L_2 - __nv_reservedSMEM_allocation_mask)
__nv_reservedSMEM_allocation_mask:
	.zero		4
.L_2:


//--------------------- .nv.constant0.attn_fwd    --------------------------
	.section	.nv.constant0.attn_fwd,"a",@progbits
	.sectionflags	@""
	.align	4
.nv.constant0.attn_fwd:
	.zero		1032


//--------------------- SYMBOLS --------------------------

	.type		.nv.reservedSmem.offset0,@object
	.size		.nv.reservedSmem.offset0,0x4
	.type		.nv.reservedSmem.cap,@object
	.size		.nv.reservedSmem.cap,0x4
